	.target	sm_90a

	.elftype	@"ET_EXEC"


//--------------------- .note.nv.tkinfo           --------------------------
	.section	.note.nv.tkinfo,"",@"SHT_NOTE"
	.sectionflags	@"SHF_NOTE_NV_TKINFO"
	.tkinfo
        /*0018*/ 	.word	0x00000002
        /*0030*/ 	.string	""
        /*0030*/ 	.string	"ptxas"
        /*0030*/ 	.string	"Cuda compilation tools, release 13.0, V13.0.88"
        /*0030*/ 	.string	"Build cuda_13.0.r13.0/compiler.36424714_0"
        /*0030*/ 	.string	"-v  -suppress-debug-info  -lineinfo  -arch sm_90a "



//--------------------- .note.nv.cuinfo           --------------------------
	.section	.note.nv.cuinfo,"",@"SHT_NOTE"
	.sectionflags	@"SHF_NOTE_NV_CUINFO"
        /*0018*/ 	.short	0x0002
        /*001a*/ 	.short	0x005a
        /*001c*/ 	.short	0x0082
	.zero		2


//--------------------- .nv.info                  --------------------------
	.section	.nv.info,"",@"SHT_CUDA_INFO"
	.align	4


	//----- nvinfo : EIATTR_REGCOUNT
	.align		4
        /*0000*/ 	.byte	0x04, 0x2f
        /*0002*/ 	.short	(.L_1 - .L_0)
	.align		4
.L_0:
        /*0004*/ 	.word	index@(gluon_wgmma)
        /*0008*/ 	.word	0x0000009a


	//----- nvinfo : EIATTR_FRAME_SIZE
	.align		4
.L_1:
        /*000c*/ 	.byte	0x04, 0x11
        /*000e*/ 	.short	(.L_3 - .L_2)
	.align		4
.L_2:
        /*0010*/ 	.word	index@(gluon_wgmma)
        /*0014*/ 	.word	0x00000000


	//----- nvinfo : EIATTR_MIN_STACK_SIZE
	.align		4
.L_3:
        /*0018*/ 	.byte	0x04, 0x12
        /*001a*/ 	.short	(.L_5 - .L_4)
	.align		4
.L_4:
        /*001c*/ 	.word	index@(gluon_wgmma)
        /*0020*/ 	.word	0x00000000
.L_5:


//--------------------- .nv.compat                --------------------------
	.section	.nv.compat,"",@"SHT_CUDA_COMPAT_INFO"
	.align	4
        /*0000*/ 	.byte	0x02, 0x09, 0x01, 0x00, 0x02, 0x02, 0x04, 0x00, 0x02, 0x05, 0x05, 0x00, 0x03, 0x07, 0x01, 0x01
        /*0010*/ 	.byte	0x02, 0x03, 0x03, 0x00, 0x02, 0x06, 0x01, 0x00, 0x04, 0x0b, 0x08, 0x00, 0x00, 0x00, 0x00, 0x00
        /*0020*/ 	.byte	0x00, 0x00, 0x00, 0x00


//--------------------- .nv.info.gluon_wgmma      --------------------------
	.section	.nv.info.gluon_wgmma,"",@"SHT_CUDA_INFO"
	.sectionflags	@""
	.align	4


	//----- nvinfo : EIATTR_CUDA_API_VERSION
	.align		4
        /*0000*/ 	.byte	0x04, 0x37
        /*0002*/ 	.short	(.L_7 - .L_6)
.L_6:
        /*0004*/ 	.word	0x00000082


	//----- nvinfo : EIATTR_KPARAM_INFO
	.align		4
.L_7:
        /*0008*/ 	.byte	0x04, 0x17
        /*000a*/ 	.short	(.L_9 - .L_8)
.L_8:
        /*000c*/ 	.word	0x00000000
        /*0010*/ 	.short	0x000a
        /*0012*/ 	.short	0x0048
        /*0014*/ 	.byte	0x00, 0xf4, 0x21, 0x00


	//----- nvinfo : EIATTR_KPARAM_INFO
	.align		4
.L_9:
        /*0018*/ 	.byte	0x04, 0x17
        /*001a*/ 	.short	(.L_11 - .L_10)
.L_10:
        /*001c*/ 	.word	0x00000000
        /*0020*/ 	.short	0x0009
        /*0022*/ 	.short	0x0040
        /*0024*/ 	.byte	0x00, 0xf4, 0x21, 0x00


	//----- nvinfo : EIATTR_KPARAM_INFO
	.align		4
.L_11:
        /*0028*/ 	.byte	0x04, 0x17
        /*002a*/ 	.short	(.L_13 - .L_12)
.L_12:
        /*002c*/ 	.word	0x00000000
        /*0030*/ 	.short	0x0008
        /*0032*/ 	.short	0x0038
        /*0034*/ 	.byte	0x00, 0xf0, 0x21, 0x00


	//----- nvinfo : EIATTR_KPARAM_INFO
	.align		4
.L_13:
        /*0038*/ 	.byte	0x04, 0x17
        /*003a*/ 	.short	(.L_15 - .L_14)
.L_14:
        /*003c*/ 	.word	0x00000000
        /*0040*/ 	.short	0x0007
        /*0042*/ 	.short	0x0030
        /*0044*/ 	.byte	0x00, 0xf0, 0x21, 0x00


	//----- nvinfo : EIATTR_KPARAM_INFO
	.align		4
.L_15:
        /*0048*/ 	.byte	0x04, 0x17
        /*004a*/ 	.short	(.L_17 - .L_16)
.L_16:
        /*004c*/ 	.word	0x00000000
        /*0050*/ 	.short	0x0006
        /*0052*/ 	.short	0x0028
        /*0054*/ 	.byte	0x00, 0xf0, 0x21, 0x00


	//----- nvinfo : EIATTR_KPARAM_INFO
	.align		4
.L_17:
        /*0058*/ 	.byte	0x04, 0x17
        /*005a*/ 	.short	(.L_19 - .L_18)
.L_18:
        /*005c*/ 	.word	0x00000000
        /*0060*/ 	.short	0x0005
        /*0062*/ 	.short	0x0020
        /*0064*/ 	.byte	0x00, 0xf0, 0x11, 0x00


	//----- nvinfo : EIATTR_KPARAM_INFO
	.align		4
.L_19:
        /*0068*/ 	.byte	0x04, 0x17
        /*006a*/ 	.short	(.L_21 - .L_20)
.L_20:
        /*006c*/ 	.word	0x00000000
        /*0070*/ 	.short	0x0004
        /*0072*/ 	.short	0x001c
        /*0074*/ 	.byte	0x00, 0xf0, 0x11, 0x00


	//----- nvinfo : EIATTR_KPARAM_INFO
	.align		4
.L_21:
        /*0078*/ 	.byte	0x04, 0x17
        /*007a*/ 	.short	(.L_23 - .L_22)
.L_22:
        /*007c*/ 	.word	0x00000000
        /*0080*/ 	.short	0x0003
        /*0082*/ 	.short	0x0018
        /*0084*/ 	.byte	0x00, 0xf0, 0x11, 0x00


	//----- nvinfo : EIATTR_KPARAM_INFO
	.align		4
.L_23:
        /*0088*/ 	.byte	0x04, 0x17
        /*008a*/ 	.short	(.L_25 - .L_24)
.L_24:
        /*008c*/ 	.word	0x00000000
        /*0090*/ 	.short	0x0002
        /*0092*/ 	.short	0x0010
        /*0094*/ 	.byte	0x00, 0xf4, 0x21, 0x00


	//----- nvinfo : EIATTR_KPARAM_INFO
	.align		4
.L_25:
        /*0098*/ 	.byte	0x04, 0x17
        /*009a*/ 	.short	(.L_27 - .L_26)
.L_26:
        /*009c*/ 	.word	0x00000000
        /*00a0*/ 	.short	0x0001
        /*00a2*/ 	.short	0x0008
        /*00a4*/ 	.byte	0x00, 0xf4, 0x21, 0x00


	//----- nvinfo : EIATTR_KPARAM_INFO
	.align		4
.L_27:
        /*00a8*/ 	.byte	0x04, 0x17
        /*00aa*/ 	.short	(.L_29 - .L_28)
.L_28:
        /*00ac*/ 	.word	0x00000000
        /*00b0*/ 	.short	0x0000
        /*00b2*/ 	.short	0x0000
        /*00b4*/ 	.byte	0x00, 0xf4, 0x21, 0x00


	//----- nvinfo : EIATTR_SPARSE_MMA_MASK
	.align		4
.L_29:
        /*00b8*/ 	.byte	0x03, 0x50
        /*00ba*/ 	.short	0x0000


	//----- nvinfo : EIATTR_MAXREG_COUNT
	.align		4
        /*00bc*/ 	.byte	0x03, 0x1b
        /*00be*/ 	.short	0x00ff


	//----- nvinfo : EIATTR_NUM_BARRIERS
	.align		4
        /*00c0*/ 	.byte	0x02, 0x4c
        /*00c2*/ 	.byte	0x01
	.zero		1


	//----- nvinfo : EIATTR_MERCURY_ISA_VERSION
	.align		4
        /*00c4*/ 	.byte	0x03, 0x5f
        /*00c6*/ 	.short	0x0101


	//----- nvinfo : EIATTR_INT_WARP_WIDE_INSTR_OFFSETS
	.align		4
        /*00c8*/ 	.byte	0x04, 0x31
        /*00ca*/ 	.short	(.L_31 - .L_30)


	//   ....[0]....
.L_30:
        /*00cc*/ 	.word	0x000016a0


	//   ....[1]....
        /*00d0*/ 	.word	0x00001730


	//   ....[2]....
        /*00d4*/ 	.word	0x00001fb0


	//   ....[3]....
        /*00d8*/ 	.word	0x00002060


	//   ....[4]....
        /*00dc*/ 	.word	0x00002070


	//   ....[5]....
        /*00e0*/ 	.word	0x000020f0


	//   ....[6]....
        /*00e4*/ 	.word	0x00002630


	//----- nvinfo : EIATTR_COOP_GROUP_MASK_REGIDS
	.align		4
.L_31:
        /*00e8*/ 	.byte	0x04, 0x29
        /*00ea*/ 	.short	(.L_33 - .L_32)


	//   ....[0]....
.L_32:
        /*00ec*/ 	.word	0xffffffff


	//   ....[1]....
        /*00f0*/ 	.word	0xffffffff


	//   ....[2]....
        /*00f4*/ 	.word	0xffffffff


	//----- nvinfo : EIATTR_COOP_GROUP_INSTR_OFFSETS
	.align		4
.L_33:
        /*00f8*/ 	.byte	0x04, 0x28
        /*00fa*/ 	.short	(.L_35 - .L_34)


	//   ....[0]....
.L_34:
        /*00fc*/ 	.word	0x00000150


	//   ....[1]....
        /*0100*/ 	.word	0x00000740


	//   ....[2]....
        /*0104*/ 	.word	0x00000d10


	//----- nvinfo : EIATTR_MBARRIER_INSTR_OFFSETS
	.align		4
.L_35:
        /*0108*/ 	.byte	0x04, 0x39
        /*010a*/ 	.short	(.L_37 - .L_36)


	//   ....[0]....
.L_36:
        /*010c*/ 	.word	0x000017b0
        /*0110*/ 	.word	0x000000ff
        /*0114*/ 	.word	0x00010000
        /*0118*/ 	.short	0x0100
        /*011a*/ 	.byte	0x3c
	.zero		1


	//   ....[1]....
        /*011c*/ 	.word	0x00002150
        /*0120*/ 	.word	0x000000ff
        /*0124*/ 	.word	0x00010000
        /*0128*/ 	.short	0x010a
        /*012a*/ 	.byte	0x3c
	.zero		1


	//   ....[2]....
        /*012c*/ 	.word	0x00002610
        /*0130*/ 	.word	0x000000ff
        /*0134*/ 	.word	0x00010000
        /*0138*/ 	.short	0x0108
        /*013a*/ 	.byte	0x3c
	.zero		1


	//   ....[3]....
        /*013c*/ 	.word	0x00002c20
        /*0140*/ 	.word	0x000000ff
        /*0144*/ 	.word	0x00010000
        /*0148*/ 	.short	0x010a
        /*014a*/ 	.byte	0x3c
	.zero		1


	//----- nvinfo : EIATTR_NUM_MBARRIERS
	.align		4
.L_37:
        /*014c*/ 	.byte	0x03, 0x38
        /*014e*/ 	.short	0x0001


	//----- nvinfo : EIATTR_EXIT_INSTR_OFFSETS
	.align		4
        /*0150*/ 	.byte	0x04, 0x1c
        /*0152*/ 	.short	(.L_39 - .L_38)


	//   ....[0]....
.L_38:
        /*0154*/ 	.word	0x00002c10


	//----- nvinfo : EIATTR_REQNTID
	.align		4
.L_39:
        /*0158*/ 	.byte	0x04, 0x10
        /*015a*/ 	.short	(.L_41 - .L_40)
.L_40:
        /*015c*/ 	.word	0x00000080
        /*0160*/ 	.word	0x00000001
        /*0164*/ 	.word	0x00000001


	//----- nvinfo : EIATTR_CRS_STACK_SIZE
	.align		4
.L_41:
        /*0168*/ 	.byte	0x04, 0x1e
        /*016a*/ 	.short	(.L_43 - .L_42)
.L_42:
        /*016c*/ 	.word	0x00000000


	//----- nvinfo : EIATTR_CBANK_PARAM_SIZE
	.align		4
.L_43:
        /*0170*/ 	.byte	0x03, 0x19
        /*0172*/ 	.short	0x0050


	//----- nvinfo : EIATTR_PARAM_CBANK
	.align		4
        /*0174*/ 	.byte	0x04, 0x0a
        /*0176*/ 	.short	(.L_45 - .L_44)
	.align		4
.L_44:
        /*0178*/ 	.word	index@(.nv.constant0.gluon_wgmma)
        /*017c*/ 	.short	0x0210
        /*017e*/ 	.short	0x0050


	//----- nvinfo : EIATTR_SW_WAR
	.align		4
.L_45:
        /*0180*/ 	.byte	0x04, 0x36
        /*0182*/ 	.short	(.L_47 - .L_46)
.L_46:
        /*0184*/ 	.word	0x00000008
.L_47:


//--------------------- .nv.callgraph             --------------------------
	.section	.nv.callgraph,"",@"SHT_CUDA_CALLGRAPH"
	.align	4
	.sectionentsize	8
	.align		4
        /*0000*/ 	.word	0x00000000
	.align		4
        /*0004*/ 	.word	0xffffffff
	.align		4
        /*0008*/ 	.word	0x00000000
	.align		4
        /*000c*/ 	.word	0xfffffffe
	.align		4
        /*0010*/ 	.word	0x00000000
	.align		4
        /*0014*/ 	.word	0xfffffffd
	.align		4
        /*0018*/ 	.word	0x00000000
	.align		4
        /*001c*/ 	.word	0xfffffffc


//--------------------- .text.gluon_wgmma         --------------------------
	.section	.text.gluon_wgmma,"ax",@progbits
	.align	128
        .global         gluon_wgmma
        .type           gluon_wgmma,@function
        .size           gluon_wgmma,(.L_x_52 - gluon_wgmma)
        .other          gluon_wgmma,@"STO_CUDA_ENTRY STV_DEFAULT"
gluon_wgmma:
.text.gluon_wgmma:
[----:B------:R-:W-:Y:S01]  /*0000*/  LDC R1, c[0x0][0x28] ;  /* 0x00000a00ff017b82 */ /* 0x000fe20000000800 */
[----:B------:R-:W1:Y:S07]  /*0010*/  S2R R2, SR_TID.X ;  /* 0x0000000000027919 */ /* 0x000e6e0000002100 */
[----:B------:R-:W2:Y:S01]  /*0020*/  S2UR UR4, SR_CgaCtaId ;  /* 0x00000000000479c3 */ /* 0x000ea20000008800 */
[----:B------:R-:W-:Y:S01]  /*0030*/  UMOV UR60, 0x400 ;  /* 0x00000400003c7882 */ /* 0x000fe20000000000 */
[----:B------:R-:W-:Y:S01]  /*0040*/  BSSY B0, `(.L_x_0) ;  /* 0x000001f000007945 */ /* 0x000fe20003800000 */
[----:B------:R-:W3:Y:S01]  /*0050*/  S2R R17, SR_CTAID.Y ;  /* 0x0000000000117919 */ /* 0x000ee20000002600 */
[----:B------:R-:W3:Y:S04]  /*0060*/  S2R R0, SR_CTAID.Z ;  /* 0x0000000000007919 */ /* 0x000ee80000002700 */
[----:B------:R-:W4:Y:S01]  /*0070*/  LDC R13, c[0x0][0x228] ;  /* 0x00008a00ff0d7b82 */ /* 0x000f220000000800 */
[----:B------:R-:W5:Y:S07]  /*0080*/  S2R R3, SR_CTAID.X ;  /* 0x0000000000037919 */ /* 0x000f6e0000002500 */
[----:B------:R-:W3:Y:S08]  /*0090*/  LDC R20, c[0x0][0x230] ;  /* 0x00008c00ff147b82 */ /* 0x000ef00000000800 */
[----:B------:R-:W5:Y:S01]  /*00a0*/  LDC R7, c[0x0][0xc] ;  /* 0x00000300ff077b82 */ /* 0x000f620000000800 */
[----:B--2---:R-:W-:Y:S01]  /*00b0*/  ULEA UR60, UR4, UR60, 0x18 ;  /* 0x0000003c043c7291 */ /* 0x004fe2000f8ec03f */
[----:B-1----:R-:W-:-:S06]  /*00c0*/  LOP3.LUT R6, R2, 0x7f, RZ, 0xc0, !PT ;  /* 0x0000007f02067812 */ /* 0x002fcc00078ec0ff */
[----:B------:R-:W1:Y:S01]  /*00d0*/  LDC R8, c[0x0][0x10] ;  /* 0x00000400ff087b82 */ /* 0x000e620000000800 */
[----:B----4-:R-:W-:Y:S01]  /*00e0*/  VIADD R13, R13, 0xffffffff ;  /* 0xffffffff0d0d7836 */ /* 0x010fe20000000000 */
[C---:B------:R-:W-:Y:S02]  /*00f0*/  ISETP.GE.U32.AND P0, PT, R6.reuse, 0x20, PT ;  /* 0x000000200600780c */ /* 0x040fe40003f06070 */
[C---:B------:R-:W-:Y:S02]  /*0100*/  ISETP.NE.U32.AND P2, PT, R6.reuse, RZ, PT ;  /* 0x000000ff0600720c */ /* 0x040fe40003f45070 */
[----:B------:R-:W-:Y:S01]  /*0110*/  LEA R12, R6, UR60, 0x2 ;  /* 0x0000003c060c7c11 */ /* 0x000fe2000f8e10ff */
[----:B---3--:R-:W-:Y:S01]  /*0120*/  VIADD R10, R20, 0xffffffff ;  /* 0xffffffff140a7836 */ /* 0x008fe20000000000 */
[----:B------:R-:W2:Y:S07]  /*0130*/  LDC.64 R4, c[0x0][0x250] ;  /* 0x00009400ff047b82 */ /* 0x000eae0000000a00 */
[----:B------:R3:W-:Y:S01]  /*0140*/  @!P0 STS [R12], RZ ;  /* 0x000000ff0c008388 */ /* 0x0007e20000000800 */
[----:B------:R-:W-:-:S03]  /*0150*/  NOP ;  /* 0x0000000000007918 */ /* 0x000fc60000000000 */
[----:B------:R3:W-:Y:S01]  /*0160*/  @!P2 STS [UR60+0x24], R13 ;  /* 0x0000240dff00a988 */ /* 0x0007e2000800083c */
[----:B-1----:R-:W-:-:S03]  /*0170*/  IMAD R0, R0, R8, R17 ;  /* 0x0000000800007224 */ /* 0x002fc600078e0211 */
[----:B------:R3:W-:Y:S01]  /*0180*/  @!P2 STS [UR60+0x20], R10 ;  /* 0x0000200aff00a988 */ /* 0x0007e2000800083c */
[----:B-----5:R-:W-:-:S04]  /*0190*/  IMAD R0, R0, R7, R3 ;  /* 0x0000000700007224 */ /* 0x020fc800078e0203 */
[----:B------:R-:W-:-:S05]  /*01a0*/  IMAD R0, R0, 0x180, RZ ;  /* 0x0000018000007824 */ /* 0x000fca00078e02ff */
[----:B--2---:R-:W-:Y:S01]  /*01b0*/  IADD3 R3, P1, R0, R4, RZ ;  /* 0x0000000400037210 */ /* 0x004fe20007f3e0ff */
[----:B---3--:R-:W-:-:S12]  /*01c0*/  @P2 BRA `(.L_x_1) ;  /* 0x0000000000182947 */ /* 0x008fd80003800000 */
[----:B------:R-:W1:Y:S01]  /*01d0*/  LDS R7, [UR60+0x8] ;  /* 0x0000083cff077984 */ /* 0x000e620008000800 */
[----:B------:R-:W2:Y:S01]  /*01e0*/  LDC.64 R14, c[0x0][0x210] ;  /* 0x00008400ff0e7b82 */ /* 0x000ea20000000a00 */
[----:B------:R-:W-:Y:S02]  /*01f0*/  IMAD.MOV.U32 R8, RZ, RZ, 0x70 ;  /* 0x00000070ff087424 */ /* 0x000fe400078e00ff */
[----:B--2---:R2:W-:Y:S03]  /*0200*/  STS.64 [UR60], R14 ;  /* 0x0000000eff007988 */ /* 0x0045e60008000a3c */
[----:B-1----:R-:W-:-:S05]  /*0210*/  LOP3.LUT R7, R7, 0x10, R8, 0xd8, !PT ;  /* 0x0000001007077812 */ /* 0x002fca00078ed808 */
[----:B------:R2:W-:Y:S02]  /*0220*/  STS [UR60+0x8], R7 ;  /* 0x00000807ff007988 */ /* 0x0005e4000800083c */
.L_x_1:
[----:B------:R-:W-:Y:S05]  /*0230*/  BSYNC B0 ;  /* 0x0000000000007941 */ /* 0x000fea0003800000 */
.L_x_0:
[----:B------:R-:W-:Y:S04]  /*0240*/  BSSY B0, `(.L_x_2) ;  /* 0x000000a000007945 */ /* 0x000fe80003800000 */
[----:B------:R-:W-:Y:S05]  /*0250*/  @P2 BRA `(.L_x_3) ;  /* 0x0000000000202947 */ /* 0x000fea0003800000 */
[----:B--2---:R-:W1:Y:S01]  /*0260*/  LDS R7, [UR60+0x34] ;  /* 0x0000343cff077984 */ /* 0x004e620008000800 */
[----:B------:R-:W-:Y:S02]  /*0270*/  IMAD.MOV.U32 R8, RZ, RZ, 0x3f000000 ;  /* 0x3f000000ff087424 */ /* 0x000fe400078e00ff */
[----:B------:R-:W-:Y:S01]  /*0280*/  @!P2 IMAD.MOV.U32 R9, RZ, RZ, 0x7f ;  /* 0x0000007fff09a424 */ /* 0x000fe200078e00ff */
[----:B------:R-:W2:Y:S02]  /*0290*/  @!P2 LDS R14, [UR60+0x38] ;  /* 0x0000383cff0ea984 */ /* 0x000ea40008000800 */
[----:B-1----:R-:W-:Y:S02]  /*02a0*/  LOP3.LUT R7, R7, 0xff000000, R8, 0xb8, !PT ;  /* 0xff00000007077812 */ /* 0x002fe400078eb808 */
[----:B--2---:R-:W-:-:S03]  /*02b0*/  @!P2 LOP3.LUT R8, R14, 0xff, R9, 0xb8, !PT ;  /* 0x000000ff0e08a812 */ /* 0x004fc600078eb809 */
[----:B------:R1:W-:Y:S04]  /*02c0*/  STS [UR60+0x34], R7 ;  /* 0x00003407ff007988 */ /* 0x0003e8000800083c */
[----:B------:R1:W-:Y:S02]  /*02d0*/  @!P2 STS [UR60+0x38], R8 ;  /* 0x00003808ff00a988 */ /* 0x0003e4000800083c */
.L_x_3:
[----:B------:R-:W-:Y:S05]  /*02e0*/  BSYNC B0 ;  /* 0x0000000000007941 */ /* 0x000fea0003800000 */
.L_x_2:
[----:B------:R-:W-:Y:S04]  /*02f0*/  BSSY B0, `(.L_x_4) ;  /* 0x000000e000007945 */ /* 0x000fe80003800000 */
[----:B------:R-:W-:Y:S05]  /*0300*/  @P2 BRA `(.L_x_5) ;  /* 0x0000000000302947 */ /* 0x000fea0003800000 */
[----:B-1----:R-:W1:Y:S01]  /*0310*/  LDS R8, [UR60+0x34] ;  /* 0x0000343cff087984 */ /* 0x002e620008000800 */
[----:B------:R-:W3:Y:S03]  /*0320*/  LDC.64 R18, c[0x0][0x238] ;  /* 0x00008e00ff127b82 */ /* 0x000ee60000000a00 */
[----:B--2---:R-:W2:Y:S01]  /*0330*/  LDS R7, [UR60+0x1c] ;  /* 0x00001c3cff077984 */ /* 0x004ea20008000800 */
[C---:B---3--:R-:W-:Y:S01]  /*0340*/  SHF.L.U64.HI R14, R18.reuse, 0x1, R19 ;  /* 0x00000001120e7819 */ /* 0x048fe20000010213 */
[----:B------:R-:W-:-:S03]  /*0350*/  IMAD.SHL.U32 R9, R18, 0x2, RZ ;  /* 0x0000000212097824 */ /* 0x000fc600078e00ff */
[--C-:B------:R-:W-:Y:S02]  /*0360*/  SHF.R.U32.HI R16, RZ, 0x4, R14.reuse ;  /* 0x00000004ff107819 */ /* 0x100fe4000001160e */
[----:B------:R-:W-:-:S05]  /*0370*/  SHF.R.U64 R9, R9, 0x4, R14 ;  /* 0x0000000409097819 */ /* 0x000fca000000120e */
[----:B------:R3:W-:Y:S01]  /*0380*/  STS [UR60+0xc], R9 ;  /* 0x00000c09ff007988 */ /* 0x0007e2000800083c */
[----:B-1----:R-:W-:Y:S02]  /*0390*/  LOP3.LUT R8, R8, 0x7, RZ, 0xb8, !PT ;  /* 0x0000000708087812 */ /* 0x002fe400078eb8ff */
[----:B--2---:R-:W-:-:S03]  /*03a0*/  LOP3.LUT R7, R7, 0xf, R16, 0xb8, !PT ;  /* 0x0000000f07077812 */ /* 0x004fc600078eb810 */
[----:B------:R3:W-:Y:S04]  /*03b0*/  STS [UR60+0x34], R8 ;  /* 0x00003408ff007988 */ /* 0x0007e8000800083c */
[----:B------:R3:W-:Y:S02]  /*03c0*/  STS [UR60+0x1c], R7 ;  /* 0x00001c07ff007988 */ /* 0x0007e4000800083c */
.L_x_5:
[----:B------:R-:W-:Y:S05]  /*03d0*/  BSYNC B0 ;  /* 0x0000000000007941 */ /* 0x000fea0003800000 */
.L_x_4:
[----:B------:R-:W-:Y:S04]  /*03e0*/  BSSY B1, `(.L_x_6) ;  /* 0x000001c000017945 */ /* 0x000fe80003800000 */
[----:B------:R-:W-:Y:S01]  /*03f0*/  BSSY B0, `(.L_x_7) ;  /* 0x0000017000007945 */ /* 0x000fe20003800000 */
[----:B--2---:R-:W-:Y:S01]  /*0400*/  IMAD.MOV.U32 R15, RZ, RZ, RZ ;  /* 0x000000ffff0f7224 */ /* 0x004fe200078e00ff */
[----:B------:R-:W-:Y:S02]  /*0410*/  LEA.HI.X.SX32 R16, R0, R5, 0x1, P1 ;  /* 0x0000000500107211 */ /* 0x000fe400008f0eff */
[----:B------:R-:W-:Y:S05]  /*0420*/  @P2 BRA `(.L_x_8) ;  /* 0x0000000000202947 */ /* 0x000fea0003800000 */
[----:B-1-3--:R-:W1:Y:S02]  /*0430*/  LDS R7, [UR60+0x34] ;  /* 0x0000343cff077984 */ /* 0x00ae640008000800 */
[----:B-1----:R-:W-:-:S05]  /*0440*/  LOP3.LUT R7, R7, 0x38, RZ, 0xb8, !PT ;  /* 0x0000003807077812 */ /* 0x002fca00078eb8ff */
[----:B------:R1:W-:Y:S01]  /*0450*/  STS [UR60+0x34], R7 ;  /* 0x00003407ff007988 */ /* 0x0003e2000800083c */
[----:B------:R-:W-:Y:S05]  /*0460*/  @P2 BRA `(.L_x_9) ;  /* 0x0000000000202947 */ /* 0x000fea0003800000 */
[----:B-1----:R-:W1:Y:S01]  /*0470*/  LDS R7, [UR60+0x8] ;  /* 0x0000083cff077984 */ /* 0x002e620008000800 */
[----:B------:R-:W-:-:S05]  /*0480*/  IMAD.MOV.U32 R8, RZ, RZ, 0x780 ;  /* 0x00000780ff087424 */ /* 0x000fca00078e00ff */
[----:B-1----:R-:W-:-:S05]  /*0490*/  LOP3.LUT R7, R7, 0x500, R8, 0xd8, !PT ;  /* 0x0000050007077812 */ /* 0x002fca00078ed808 */
[----:B------:R2:W-:Y:S02]  /*04a0*/  STS [UR60+0x8], R7 ;  /* 0x00000807ff007988 */ /* 0x0005e4000800083c */
.L_x_8:
[----:B------:R-:W-:Y:S05]  /*04b0*/  @P2 BRA `(.L_x_10) ;  /* 0x0000000000282947 */ /* 0x000fea0003800000 */
[----:B-123--:R-:W1:Y:S02]  /*04c0*/  LDS R7, [UR60+0x8] ;  /* 0x0000083cff077984 */ /* 0x00ee640008000800 */
[----:B-1----:R-:W-:-:S05]  /*04d0*/  LOP3.LUT R7, R7, 0x1800, RZ, 0xb8, !PT ;  /* 0x0000180007077812 */ /* 0x002fca00078eb8ff */
[----:B------:R2:W-:Y:S02]  /*04e0*/  STS [UR60+0x8], R7 ;  /* 0x00000807ff007988 */ /* 0x0005e4000800083c */
.L_x_9:
[----:B------:R-:W-:Y:S05]  /*04f0*/  @P2 BREAK B0 ;  /* 0x0000000000002942 */ /* 0x000fea0003800000 */
[----:B------:R-:W-:Y:S05]  /*0500*/  @P2 BRA `(.L_x_11) ;  /* 0x0000000000242947 */ /* 0x000fea0003800000 */
[----:B------:R-:W3:Y:S01]  /*0510*/  LDS R8, [UR60+0x8] ;  /* 0x0000083cff087984 */ /* 0x000ee20008000800 */
[----:B-12---:R-:W-:-:S05]  /*0520*/  IMAD.MOV.U32 R7, RZ, RZ, 0x6000 ;  /* 0x00006000ff077424 */ /* 0x006fca00078e00ff */
[----:B---3--:R-:W-:-:S04]  /*0530*/  LOP3.LUT R7, R8, 0x6000, R7, 0xd8, !PT ;  /* 0x0000600008077812 */ /* 0x008fc800078ed807 */
[----:B------:R-:W-:-:S05]  /*0540*/  LOP3.LUT R7, R7, 0x400000, RZ, 0xb8, !PT ;  /* 0x0040000007077812 */ /* 0x000fca00078eb8ff */
[----:B------:R4:W-:Y:S02]  /*0550*/  STS [UR60+0x8], R7 ;  /* 0x00000807ff007988 */ /* 0x0009e4000800083c */
.L_x_10:
[----:B------:R-:W-:Y:S05]  /*0560*/  BSYNC B0 ;  /* 0x0000000000007941 */ /* 0x000fea0003800000 */
.L_x_7:
[----:B-1234-:R-:W1:Y:S02]  /*0570*/  @!P2 LDS R7, [UR60+0x8] ;  /* 0x0000083cff07a984 */ /* 0x01ee640008000800 */
[----:B-1----:R-:W-:-:S05]  /*0580*/  @!P2 LOP3.LUT R7, R7, 0x8000, RZ, 0xb8, !PT ;  /* 0x000080000707a812 */ /* 0x002fca00078eb8ff */
[----:B------:R3:W-:Y:S02]  /*0590*/  @!P2 STS [UR60+0x8], R7 ;  /* 0x00000807ff00a988 */ /* 0x0007e4000800083c */
.L_x_11:
[----:B------:R-:W-:Y:S05]  /*05a0*/  BSYNC B1 ;  /* 0x0000000000017941 */ /* 0x000fea0003800000 */
.L_x_6:
[----:B------:R-:W-:Y:S05]  /*05b0*/  WARPSYNC.ALL ;  /* 0x0000000000007948 */ /* 0x000fea0003800000 */
[----:B------:R-:W4:Y:S02]  /*05c0*/  LDC R14, c[0x0][0x22c] ;  /* 0x00008b00ff0e7b82 */ /* 0x000f240000000800 */
[----:B----4-:R-:W-:Y:S01]  /*05d0*/  VIADD R14, R14, 0xffffffff ;  /* 0xffffffff0e0e7836 */ /* 0x010fe20000000000 */
[----:B------:R-:W-:Y:S06]  /*05e0*/  @P0 BRA `(.L_x_12) ;  /* 0x0000000000300947 */ /* 0x000fec0003800000 */
[----:B-123--:R-:W1:Y:S01]  /*05f0*/  S2R R7, SR_LANEID ;  /* 0x0000000000077919 */ /* 0x00ee620000000000 */
[----:B------:R-:W-:Y:S05]  /*0600*/  WARPSYNC.ALL ;  /* 0x0000000000007948 */ /* 0x000fea0003800000 */
[----:B-1----:R-:W-:-:S05]  /*0610*/  IMAD.SHL.U32 R18, R7, 0x4, RZ ;  /* 0x0000000407127824 */ /* 0x002fca00078e00ff */
[----:B------:R-:W1:Y:S01]  /*0620*/  LDS R7, [R18+UR60] ;  /* 0x0000003c12077984 */ /* 0x000e620008000800 */
[----:B------:R-:W-:Y:S02]  /*0630*/  R2UR UR4, R3 ;  /* 0x00000000030472ca */ /* 0x000fe400000e0000 */
[----:B------:R-:W-:Y:S02]  /*0640*/  R2UR UR5, R16 ;  /* 0x00000000100572ca */ /* 0x000fe400000e0000 */
[----:B------:R-:W-:-:S05]  /*0650*/  IADD3 R8, P1, R18, R3, RZ ;  /* 0x0000000312087210 */ /* 0x000fca0007f3e0ff */
[----:B------:R-:W-:-:S05]  /*0660*/  IMAD.X R9, RZ, RZ, R16, P1 ;  /* 0x000000ffff097224 */ /* 0x000fca00008e0610 */
[----:B-1----:R4:W5:Y:S01]  /*0670*/  ATOMG.E.EXCH.STRONG.GPU PT, RZ, [R8], R7 ;  /* 0x0000000708ff73a8 */ /* 0x00296200041ee100 */
[----:B------:R-:W-:-:S04]  /*0680*/  DEPBAR {5,4,3,2,1,0} ;  /* 0x0000003f0000791a */ /* 0x000fc80000000000 */
[----:B------:R4:W-:Y:S01]  /*0690*/  UTMACCTL.IV [UR4] ;  /* 0x00000000040079b9 */ /* 0x0009e20008000000 */
[----:B------:R-:W-:Y:S01]  /*06a0*/  NOP ;  /* 0x0000000000007918 */ /* 0x000fe20000000000 */
.L_x_12:
[----:B------:R-:W-:Y:S05]  /*06b0*/  @P0 BRA `(.L_x_13) ;  /* 0x00000000000c0947 */ /* 0x000fea0003800000 */
[----:B------:R0:W-:Y:S01]  /*06c0*/  UTMACMDFLUSH ;  /* 0x00000000000079b7 */ /* 0x0001e20000000000 */
[----:B------:R-:W-:Y:S05]  /*06d0*/  @P0 BRA `(.L_x_13) ;  /* 0x0000000000040947 */ /* 0x000fea0003800000 */
[----:B------:R-:W-:-:S04]  /*06e0*/  DEPBAR.LE SB0, 0x0 ;  /* 0x000080000000791a */ /* 0x000fc80000000000 */
.L_x_13:
[----:B------:R-:W-:Y:S05]  /*06f0*/  WARPSYNC.ALL ;  /* 0x0000000000007948 */ /* 0x000fea0003800000 */
[----:B-----5:R-:W-:Y:S06]  /*0700*/  BAR.SYNC.DEFER_BLOCKING 0x0 ;  /* 0x0000000000007b1d */ /* 0x020fec0000010000 */
[----:B------:R-:W-:Y:S02]  /*0710*/  BSSY B1, `(.L_x_14) ;  /* 0x000000b000017945 */ /* 0x000fe40003800000 */
[----:B------:R-:W-:Y:S06]  /*0720*/  BAR.SYNC.DEFER_BLOCKING 0x0 ;  /* 0x0000000000007b1d */ /* 0x000fec0000010000 */
[----:B------:R5:W-:Y:S01]  /*0730*/  @!P0 STS [R12], RZ ;  /* 0x000000ff0c008388 */ /* 0x000be20000000800 */
[----:B------:R-:W-:Y:S01]  /*0740*/  NOP ;  /* 0x0000000000007918 */ /* 0x000fe20000000000 */
[----:B------:R-:W-:Y:S05]  /*0750*/  @P2 BRA `(.L_x_15) ;  /* 0x0000000000182947 */ /* 0x000fea0003800000 */
[----:B-1234-:R-:W1:Y:S01]  /*0760*/  LDS R7, [UR60+0x8] ;  /* 0x0000083cff077984 */ /* 0x01ee620008000800 */
[----:B------:R-:W2:Y:S01]  /*0770*/  LDC.64 R18, c[0x0][0x218] ;  /* 0x00008600ff127b82 */ /* 0x000ea20000000a00 */
[----:B------:R-:W-:Y:S02]  /*0780*/  IMAD.MOV.U32 R8, RZ, RZ, 0x70 ;  /* 0x00000070ff087424 */ /* 0x000fe400078e00ff */
[----:B--2---:R2:W-:Y:S03]  /*0790*/  STS.64 [UR60], R18 ;  /* 0x00000012ff007988 */ /* 0x0045e60008000a3c */
[----:B-1----:R-:W-:-:S05]  /*07a0*/  LOP3.LUT R7, R7, 0x10, R8, 0xd8, !PT ;  /* 0x0000001007077812 */ /* 0x002fca00078ed808 */
[----:B------:R2:W-:Y:S02]  /*07b0*/  STS [UR60+0x8], R7 ;  /* 0x00000807ff007988 */ /* 0x0005e4000800083c */
.L_x_15:
[----:B----4-:R-:W-:Y:S05]  /*07c0*/  BSYNC B1 ;  /* 0x0000000000017941 */ /* 0x010fea0003800000 */
.L_x_14:
[----:B------:R-:W-:Y:S04]  /*07d0*/  BSSY B1, `(.L_x_16) ;  /* 0x000000a000017945 */ /* 0x000fe80003800000 */
[----:B------:R-:W-:Y:S05]  /*07e0*/  @P2 BRA `(.L_x_17) ;  /* 0x0000000000202947 */ /* 0x000fea0003800000 */
[----:B-123--:R-:W1:Y:S01]  /*07f0*/  LDS R7, [UR60+0x34] ;  /* 0x0000343cff077984 */ /* 0x00ee620008000800 */
[----:B------:R-:W-:Y:S02]  /*0800*/  IMAD.MOV.U32 R18, RZ, RZ, 0x3f000000 ;  /* 0x3f000000ff127424 */ /* 0x000fe400078e00ff */
[----:B------:R-:W-:Y:S01]  /*0810*/  @!P2 IMAD.MOV.U32 R9, RZ, RZ, 0x7f ;  /* 0x0000007fff09a424 */ /* 0x000fe200078e00ff */
[----:B------:R-:W2:Y:S02]  /*0820*/  @!P2 LDS R8, [UR60+0x38] ;  /* 0x0000383cff08a984 */ /* 0x000ea40008000800 */
[----:B-1----:R-:W-:Y:S02]  /*0830*/  LOP3.LUT R7, R7, 0xff000000, R18, 0xb8, !PT ;  /* 0xff00000007077812 */ /* 0x002fe400078eb812 */
[----:B--2---:R-:W-:-:S03]  /*0840*/  @!P2 LOP3.LUT R8, R8, 0xff, R9, 0xb8, !PT ;  /* 0x000000ff0808a812 */ /* 0x004fc600078eb809 */
[----:B------:R4:W-:Y:S04]  /*0850*/  STS [UR60+0x34], R7 ;  /* 0x00003407ff007988 */ /* 0x0009e8000800083c */
[----:B------:R4:W-:Y:S02]  /*0860*/  @!P2 STS [UR60+0x38], R8 ;  /* 0x00003808ff00a988 */ /* 0x0009e4000800083c */
.L_x_17:
[----:B------:R-:W-:Y:S05]  /*0870*/  BSYNC B1 ;  /* 0x0000000000017941 */ /* 0x000fea0003800000 */
.L_x_16:
[----:B------:R-:W-:Y:S04]  /*0880*/  BSSY B1, `(.L_x_18) ;  /* 0x0000004000017945 */ /* 0x000fe80003800000 */
[----:B------:R-:W-:Y:S05]  /*0890*/  @P2 BRA `(.L_x_19) ;  /* 0x0000000000082947 */ /* 0x000fea0003800000 */
[----:B------:R1:W-:Y:S04]  /*08a0*/  STS [UR60+0x24], R10 ;  /* 0x0000240aff007988 */ /* 0x0003e8000800083c */
[----:B------:R1:W-:Y:S02]  /*08b0*/  STS [UR60+0x20], R14 ;  /* 0x0000200eff007988 */ /* 0x0003e4000800083c */
.L_x_19:
[----:B------:R-:W-:Y:S05]  /*08c0*/  BSYNC B1 ;  /* 0x0000000000017941 */ /* 0x000fea0003800000 */
.L_x_18:
[----:B------:R-:W-:Y:S04]  /*08d0*/  BSSY B1, `(.L_x_20) ;  /* 0x000000e000017945 */ /* 0x000fe80003800000 */
[----:B------:R-:W-:Y:S05]  /*08e0*/  @P2 BRA `(.L_x_21) ;  /* 0x0000000000302947 */ /* 0x000fea0003800000 */
[----:B----4-:R-:W4:Y:S01]  /*08f0*/  LDS R8, [UR60+0x34] ;  /* 0x0000343cff087984 */ /* 0x010f220008000800 */
[----:B--2---:R-:W2:Y:S03]  /*0900*/  LDC.64 R18, c[0x0][0x240] ;  /* 0x00009000ff127b82 */ /* 0x004ea60000000a00 */
[----:B-1-3--:R-:W1:Y:S01]  /*0910*/  LDS R7, [UR60+0x1c] ;  /* 0x00001c3cff077984 */ /* 0x00ae620008000800 */
[C---:B--2---:R-:W-:Y:S01]  /*0920*/  SHF.L.U64.HI R10, R18.reuse, 0x1, R19 ;  /* 0x00000001120a7819 */ /* 0x044fe20000010213 */
[----:B------:R-:W-:-:S03]  /*0930*/  IMAD.SHL.U32 R9, R18, 0x2, RZ ;  /* 0x0000000212097824 */ /* 0x000fc600078e00ff */
[--C-:B------:R-:W-:Y:S02]  /*0940*/  SHF.R.U32.HI R18, RZ, 0x4, R10.reuse ;  /* 0x00000004ff127819 */ /* 0x100fe4000001160a */
[----:B------:R-:W-:-:S05]  /*0950*/  SHF.R.U64 R9, R9, 0x4, R10 ;  /* 0x0000000409097819 */ /* 0x000fca000000120a */
[----:B------:R2:W-:Y:S01]  /*0960*/  STS [UR60+0xc], R9 ;  /* 0x00000c09ff007988 */ /* 0x0005e2000800083c */
[----:B----4-:R-:W-:Y:S02]  /*0970*/  LOP3.LUT R8, R8, 0x7, RZ, 0xb8, !PT ;  /* 0x0000000708087812 */ /* 0x010fe400078eb8ff */
[----:B-1----:R-:W-:-:S03]  /*0980*/  LOP3.LUT R7, R7, 0xf, R18, 0xb8, !PT ;  /* 0x0000000f07077812 */ /* 0x002fc600078eb812 */
[----:B------:R2:W-:Y:S04]  /*0990*/  STS [UR60+0x34], R8 ;  /* 0x00003408ff007988 */ /* 0x0005e8000800083c */
[----:B------:R2:W-:Y:S02]  /*09a0*/  STS [UR60+0x1c], R7 ;  /* 0x00001c07ff007988 */ /* 0x0005e4000800083c */
.L_x_21:
[----:B------:R-:W-:Y:S05]  /*09b0*/  BSYNC B1 ;  /* 0x0000000000017941 */ /* 0x000fea0003800000 */
.L_x_20:
[----:B------:R-:W-:Y:S04]  /*09c0*/  BSSY B2, `(.L_x_22) ;  /* 0x000001a000027945 */ /* 0x000fe80003800000 */
[----:B------:R-:W-:Y:S04]  /*09d0*/  BSSY B1, `(.L_x_23) ;  /* 0x0000015000017945 */ /* 0x000fe80003800000 */
[----:B------:R-:W-:Y:S05]  /*09e0*/  @P2 BRA `(.L_x_24) ;  /* 0x0000000000202947 */ /* 0x000fea0003800000 */
[----:B-1234-:R-:W1:Y:S02]  /*09f0*/  LDS R7, [UR60+0x34] ;  /* 0x0000343cff077984 */ /* 0x01ee640008000800 */
[----:B-1----:R-:W-:-:S05]  /*0a00*/  LOP3.LUT R7, R7, 0x38, RZ, 0xb8, !PT ;  /* 0x0000003807077812 */ /* 0x002fca00078eb8ff */
[----:B------:R1:W-:Y:S01]  /*0a10*/  STS [UR60+0x34], R7 ;  /* 0x00003407ff007988 */ /* 0x0003e2000800083c */
[----:B------:R-:W-:Y:S05]  /*0a20*/  @P2 BRA `(.L_x_25) ;  /* 0x0000000000202947 */ /* 0x000fea0003800000 */
[----:B-1----:R-:W1:Y:S01]  /*0a30*/  LDS R7, [UR60+0x8] ;  /* 0x0000083cff077984 */ /* 0x002e620008000800 */
[----:B------:R-:W-:-:S05]  /*0a40*/  IMAD.MOV.U32 R8, RZ, RZ, 0x780 ;  /* 0x00000780ff087424 */ /* 0x000fca00078e00ff */
[----:B-1----:R-:W-:-:S05]  /*0a50*/  LOP3.LUT R7, R7, 0x500, R8, 0xd8, !PT ;  /* 0x0000050007077812 */ /* 0x002fca00078ed808 */
[----:B------:R1:W-:Y:S02]  /*0a60*/  STS [UR60+0x8], R7 ;  /* 0x00000807ff007988 */ /* 0x0003e4000800083c */
.L_x_24:
[----:B------:R-:W-:Y:S05]  /*0a70*/  @P2 BRA `(.L_x_26) ;  /* 0x0000000000282947 */ /* 0x000fea0003800000 */
[----:B-1234-:R-:W1:Y:S02]  /*0a80*/  LDS R7, [UR60+0x8] ;  /* 0x0000083cff077984 */ /* 0x01ee640008000800 */
[----:B-1----:R-:W-:-:S05]  /*0a90*/  LOP3.LUT R7, R7, 0x1800, RZ, 0xb8, !PT ;  /* 0x0000180007077812 */ /* 0x002fca00078eb8ff */
[----:B------:R2:W-:Y:S02]  /*0aa0*/  STS [UR60+0x8], R7 ;  /* 0x00000807ff007988 */ /* 0x0005e4000800083c */
.L_x_25:
[----:B------:R-:W-:Y:S05]  /*0ab0*/  @P2 BREAK B1 ;  /* 0x0000000000012942 */ /* 0x000fea0003800000 */
[----:B------:R-:W-:Y:S05]  /*0ac0*/  @P2 BRA `(.L_x_27) ;  /* 0x0000000000242947 */ /* 0x000fea0003800000 */
[----:B-12---:R-:W1:Y:S01]  /*0ad0*/  LDS R7, [UR60+0x8] ;  /* 0x0000083cff077984 */ /* 0x006e620008000800 */
[----:B------:R-:W-:-:S05]  /*0ae0*/  IMAD.MOV.U32 R8, RZ, RZ, 0x6000 ;  /* 0x00006000ff087424 */ /* 0x000fca00078e00ff */
[----:B-1----:R-:W-:-:S04]  /*0af0*/  LOP3.LUT R7, R7, 0x6000, R8, 0xd8, !PT ;  /* 0x0000600007077812 */ /* 0x002fc800078ed808 */
[----:B------:R-:W-:-:S05]  /*0b00*/  LOP3.LUT R7, R7, 0x400000, RZ, 0xb8, !PT ;  /* 0x0040000007077812 */ /* 0x000fca00078eb8ff */
[----:B------:R1:W-:Y:S02]  /*0b10*/  STS [UR60+0x8], R7 ;  /* 0x00000807ff007988 */ /* 0x0003e4000800083c */
.L_x_26:
[----:B------:R-:W-:Y:S05]  /*0b20*/  BSYNC B1 ;  /* 0x0000000000017941 */ /* 0x000fea0003800000 */
.L_x_23:
[----:B-1234-:R-:W1:Y:S02]  /*0b30*/  @!P2 LDS R7, [UR60+0x8] ;  /* 0x0000083cff07a984 */ /* 0x01ee640008000800 */
[----:B-1----:R-:W-:-:S05]  /*0b40*/  @!P2 LOP3.LUT R7, R7, 0x8000, RZ, 0xb8, !PT ;  /* 0x000080000707a812 */ /* 0x002fca00078eb8ff */
[----:B------:R3:W-:Y:S02]  /*0b50*/  @!P2 STS [UR60+0x8], R7 ;  /* 0x00000807ff00a988 */ /* 0x0007e4000800083c */
.L_x_27:
[----:B------:R-:W-:Y:S05]  /*0b60*/  BSYNC B2 ;  /* 0x0000000000027941 */ /* 0x000fea0003800000 */
.L_x_22:
[----:B------:R-:W-:Y:S05]  /*0b70*/  WARPSYNC.ALL ;  /* 0x0000000000007948 */ /* 0x000fea0003800000 */
[----:B------:R-:W-:-:S05]  /*0b80*/  VIADD R8, R0, 0x80 ;  /* 0x0000008000087836 */ /* 0x000fca0000000000 */
[----:B-123--:R-:W-:-:S04]  /*0b90*/  IADD3 R7, P1, R8, R4, RZ ;  /* 0x0000000408077210 */ /* 0x00efc80007f3e0ff */
[----:B------:R-:W-:Y:S01]  /*0ba0*/  LEA.HI.X.SX32 R8, R8, R5, 0x1, P1 ;  /* 0x0000000508087211 */ /* 0x000fe200008f0eff */
[----:B------:R-:W-:Y:S08]  /*0bb0*/  @P0 BRA `(.L_x_28) ;  /* 0x0000000000300947 */ /* 0x000ff00003800000 */
[----:B------:R-:W1:Y:S01]  /*0bc0*/  S2R R9, SR_LANEID ;  /* 0x0000000000097919 */ /* 0x000e620000000000 */
[----:B------:R-:W-:Y:S05]  /*0bd0*/  WARPSYNC.ALL ;  /* 0x0000000000007948 */ /* 0x000fea0003800000 */
[----:B-1----:R-:W-:-:S05]  /*0be0*/  IMAD.SHL.U32 R18, R9, 0x4, RZ ;  /* 0x0000000409127824 */ /* 0x002fca00078e00ff */
[----:B------:R-:W1:Y:S01]  /*0bf0*/  LDS R9, [R18+UR60] ;  /* 0x0000003c12097984 */ /* 0x000e620008000800 */
[----:B------:R-:W-:Y:S02]  /*0c00*/  R2UR UR4, R7 ;  /* 0x00000000070472ca */ /* 0x000fe400000e0000 */
[----:B------:R-:W-:Y:S02]  /*0c10*/  R2UR UR5, R8 ;  /* 0x00000000080572ca */ /* 0x000fe400000e0000 */
[----:B------:R-:W-:-:S05]  /*0c20*/  IADD3 R10, P1, R18, R7, RZ ;  /* 0x00000007120a7210 */ /* 0x000fca0007f3e0ff */
[----:B------:R-:W-:-:S05]  /*0c30*/  IMAD.X R11, RZ, RZ, R8, P1 ;  /* 0x000000ffff0b7224 */ /* 0x000fca00008e0608 */
[----:B-1----:R1:W2:Y:S01]  /*0c40*/  ATOMG.E.EXCH.STRONG.GPU PT, RZ, [R10], R9 ;  /* 0x000000090aff73a8 */ /* 0x0022a200041ee100 */
[----:B------:R-:W-:-:S04]  /*0c50*/  DEPBAR {5,4,3,2,1,0} ;  /* 0x0000003f0000791a */ /* 0x000fc80000000000 */
[----:B------:R1:W-:Y:S01]  /*0c60*/  UTMACCTL.IV [UR4] ;  /* 0x00000000040079b9 */ /* 0x0003e20008000000 */
[----:B------:R-:W-:Y:S01]  /*0c70*/  NOP ;  /* 0x0000000000007918 */ /* 0x000fe20000000000 */
.L_x_28:
[----:B------:R-:W-:Y:S05]  /*0c80*/  @P0 BRA `(.L_x_29) ;  /* 0x00000000000c0947 */ /* 0x000fea0003800000 */
[----:B------:R0:W-:Y:S01]  /*0c90*/  UTMACMDFLUSH ;  /* 0x00000000000079b7 */ /* 0x0001e20000000000 */
[----:B------:R-:W-:Y:S05]  /*0ca0*/  @P0 BRA `(.L_x_29) ;  /* 0x0000000000040947 */ /* 0x000fea0003800000 */
[----:B------:R-:W-:-:S04]  /*0cb0*/  DEPBAR.LE SB0, 0x0 ;  /* 0x000080000000791a */ /* 0x000fc80000000000 */
.L_x_29:
[----:B------:R-:W-:Y:S05]  /*0cc0*/  WARPSYNC.ALL ;  /* 0x0000000000007948 */ /* 0x000fea0003800000 */
[----:B--2---:R-:W-:Y:S06]  /*0cd0*/  BAR.SYNC.DEFER_BLOCKING 0x0 ;  /* 0x0000000000007b1d */ /* 0x004fec0000010000 */
[----:B------:R-:W-:Y:S02]  /*0ce0*/  BSSY B2, `(.L_x_30) ;  /* 0x000000b000027945 */ /* 0x000fe40003800000 */
[----:B------:R-:W-:Y:S06]  /*0cf0*/  BAR.SYNC.DEFER_BLOCKING 0x0 ;  /* 0x0000000000007b1d */ /* 0x000fec0000010000 */
[----:B------:R2:W-:Y:S01]  /*0d00*/  @!P0 STS [R12], RZ ;  /* 0x000000ff0c008388 */ /* 0x0005e20000000800 */
[----:B------:R-:W-:Y:S01]  /*0d10*/  NOP ;  /* 0x0000000000007918 */ /* 0x000fe20000000000 */
[----:B------:R-:W-:Y:S05]  /*0d20*/  @P2 BRA `(.L_x_31) ;  /* 0x0000000000182947 */ /* 0x000fea0003800000 */
[----:B-1----:R-:W1:Y:S01]  /*0d30*/  LDS R9, [UR60+0x8] ;  /* 0x0000083cff097984 */ /* 0x002e620008000800 */
[----:B------:R-:W3:Y:S01]  /*0d40*/  LDC.64 R18, c[0x0][0x220] ;  /* 0x00008800ff127b82 */ /* 0x000ee20000000a00 */
[----:B------:R-:W-:Y:S02]  /*0d50*/  IMAD.MOV.U32 R10, RZ, RZ, 0x70 ;  /* 0x00000070ff0a7424 */ /* 0x000fe400078e00ff */
[----:B---3--:R3:W-:Y:S03]  /*0d60*/  STS.64 [UR60], R18 ;  /* 0x00000012ff007988 */ /* 0x0087e60008000a3c */
[----:B-1----:R-:W-:-:S05]  /*0d70*/  LOP3.LUT R9, R9, 0x10, R10, 0xd8, !PT ;  /* 0x0000001009097812 */ /* 0x002fca00078ed80a */
[----:B------:R3:W-:Y:S02]  /*0d80*/  STS [UR60+0x8], R9 ;  /* 0x00000809ff007988 */ /* 0x0007e4000800083c */
.L_x_31:
[----:B-1----:R-:W-:Y:S05]  /*0d90*/  BSYNC B2 ;  /* 0x0000000000027941 */ /* 0x002fea0003800000 */
.L_x_30:
[----:B------:R-:W-:Y:S04]  /*0da0*/  BSSY B3, `(.L_x_32) ;  /* 0x0000011000037945 */ /* 0x000fe80003800000 */
[----:B------:R-:W-:Y:S04]  /*0db0*/  BSSY B2, `(.L_x_33) ;  /* 0x000000e000027945 */ /* 0x000fe80003800000 */
[----:B------:R-:W-:Y:S05]  /*0dc0*/  @P2 BRA `(.L_x_34) ;  /* 0x0000000000242947 */ /* 0x000fea0003800000 */
[----:B---3--:R-:W1:Y:S01]  /*0dd0*/  LDS R9, [UR60+0x34] ;  /* 0x0000343cff097984 */ /* 0x008e620008000800 */
[----:B------:R-:W-:-:S05]  /*0de0*/  IMAD.MOV.U32 R10, RZ, RZ, 0x3f000000 ;  /* 0x3f000000ff0a7424 */ /* 0x000fca00078e00ff */
[----:B-1----:R-:W-:-:S05]  /*0df0*/  LOP3.LUT R9, R9, 0xff000000, R10, 0xb8, !PT ;  /* 0xff00000009097812 */ /* 0x002fca00078eb80a */
[----:B------:R1:W-:Y:S01]  /*0e00*/  STS [UR60+0x34], R9 ;  /* 0x00003409ff007988 */ /* 0x0003e2000800083c */
[----:B------:R-:W-:Y:S05]  /*0e10*/  @P2 BRA `(.L_x_35) ;  /* 0x00000000001c2947 */ /* 0x000fea0003800000 */
[----:B-1----:R-:W1:Y:S01]  /*0e20*/  LDS R9, [UR60+0x38] ;  /* 0x0000383cff097984 */ /* 0x002e620008000800 */
[----:B------:R-:W-:-:S05]  /*0e30*/  IMAD.MOV.U32 R10, RZ, RZ, 0x7f ;  /* 0x0000007fff0a7424 */ /* 0x000fca00078e00ff */
[----:B-1----:R-:W-:-:S05]  /*0e40*/  LOP3.LUT R9, R9, 0xff, R10, 0xb8, !PT ;  /* 0x000000ff09097812 */ /* 0x002fca00078eb80a */
[----:B------:R1:W-:Y:S02]  /*0e50*/  STS [UR60+0x38], R9 ;  /* 0x00003809ff007988 */ /* 0x0003e4000800083c */
.L_x_34:
[----:B------:R-:W-:Y:S05]  /*0e60*/  @P2 BREAK B2 ;  /* 0x0000000000022942 */ /* 0x000fea0003800000 */
[----:B------:R-:W-:Y:S05]  /*0e70*/  @P2 BRA `(.L_x_36) ;  /* 0x00000000000c2947 */ /* 0x000fea0003800000 */
[----:B------:R4:W-:Y:S02]  /*0e80*/  STS [UR60+0x20], R14 ;  /* 0x0000200eff007988 */ /* 0x0009e4000800083c */
.L_x_35:
[----:B------:R-:W-:Y:S05]  /*0e90*/  BSYNC B2 ;  /* 0x0000000000027941 */ /* 0x000fea0003800000 */
.L_x_33:
[----:B------:R1:W-:Y:S02]  /*0ea0*/  @!P2 STS [UR60+0x24], R13 ;  /* 0x0000240dff00a988 */ /* 0x0003e4000800083c */
.L_x_36:
[----:B------:R-:W-:Y:S05]  /*0eb0*/  BSYNC B3 ;  /* 0x0000000000037941 */ /* 0x000fea0003800000 */
.L_x_32:
[----:B------:R-:W-:Y:S05]  /*0ec0*/  WARPSYNC.ALL ;  /* 0x0000000000007948 */ /* 0x000fea0003800000 */
[----:B------:R-:W-:Y:S04]  /*0ed0*/  BSSY B3, `(.L_x_37) ;  /* 0x000000e000037945 */ /* 0x000fe80003800000 */
[----:B------:R-:W-:Y:S05]  /*0ee0*/  @P2 BRA `(.L_x_38) ;  /* 0x0000000000302947 */ /* 0x000fea0003800000 */
[----:B------:R-:W4:Y:S01]  /*0ef0*/  LDS R10, [UR60+0x34] ;  /* 0x0000343cff0a7984 */ /* 0x000f220008000800 */
[----:B---3--:R-:W2:Y:S03]  /*0f00*/  LDC.64 R18, c[0x0][0x248] ;  /* 0x00009200ff127b82 */ /* 0x008ea60000000a00 */
[----:B-1----:R-:W1:Y:S01]  /*0f10*/  LDS R9, [UR60+0x1c] ;  /* 0x00001c3cff097984 */ /* 0x002e620008000800 */
[C---:B--2--5:R-:W-:Y:S01]  /*0f20*/  SHF.L.U64.HI R12, R18.reuse, 0x1, R19 ;  /* 0x00000001120c7819 */ /* 0x064fe20000010213 */
[----:B------:R-:W-:-:S03]  /*0f30*/  IMAD.SHL.U32 R11, R18, 0x2, RZ ;  /* 0x00000002120b7824 */ /* 0x000fc600078e00ff */
[--C-:B----4-:R-:W-:Y:S02]  /*0f40*/  SHF.R.U32.HI R14, RZ, 0x4, R12.reuse ;  /* 0x00000004ff0e7819 */ /* 0x110fe4000001160c */
[----:B------:R-:W-:-:S05]  /*0f50*/  SHF.R.U64 R11, R11, 0x4, R12 ;  /* 0x000000040b0b7819 */ /* 0x000fca000000120c */
[----:B------:R2:W-:Y:S01]  /*0f60*/  STS [UR60+0xc], R11 ;  /* 0x00000c0bff007988 */ /* 0x0005e2000800083c */
[----:B------:R-:W-:Y:S02]  /*0f70*/  LOP3.LUT R10, R10, 0x7, RZ, 0xb8, !PT ;  /* 0x000000070a0a7812 */ /* 0x000fe400078eb8ff */
[----:B-1----:R-:W-:-:S03]  /*0f80*/  LOP3.LUT R9, R9, 0xf, R14, 0xb8, !PT ;  /* 0x0000000f09097812 */ /* 0x002fc600078eb80e */
[----:B------:R2:W-:Y:S04]  /*0f90*/  STS [UR60+0x34], R10 ;  /* 0x0000340aff007988 */ /* 0x0005e8000800083c */
[----:B------:R2:W-:Y:S02]  /*0fa0*/  STS [UR60+0x1c], R9 ;  /* 0x00001c09ff007988 */ /* 0x0005e4000800083c */
.L_x_38:
[----:B------:R-:W-:Y:S05]  /*0fb0*/  BSYNC B3 ;  /* 0x0000000000037941 */ /* 0x000fea0003800000 */
.L_x_37:
[----:B------:R-:W-:Y:S04]  /*0fc0*/  BSSY B3, `(.L_x_39) ;  /* 0x000001a000037945 */ /* 0x000fe80003800000 */
[----:B------:R-:W-:Y:S04]  /*0fd0*/  BSSY B4, `(.L_x_40) ;  /* 0x0000015000047945 */ /* 0x000fe80003800000 */
[----:B------:R-:W-:Y:S05]  /*0fe0*/  @P2 BRA `(.L_x_41) ;  /* 0x0000000000202947 */ /* 0x000fea0003800000 */
[----:B-123--:R-:W1:Y:S02]  /*0ff0*/  LDS R9, [UR60+0x34] ;  /* 0x0000343cff097984 */ /* 0x00ee640008000800 */
[----:B-1----:R-:W-:-:S05]  /*1000*/  LOP3.LUT R9, R9, 0x38, RZ, 0xb8, !PT ;  /* 0x0000003809097812 */ /* 0x002fca00078eb8ff */
[----:B------:R1:W-:Y:S01]  /*1010*/  STS [UR60+0x34], R9 ;  /* 0x00003409ff007988 */ /* 0x0003e2000800083c */
[----:B------:R-:W-:Y:S05]  /*1020*/  @P2 BRA `(.L_x_42) ;  /* 0x0000000000202947 */ /* 0x000fea0003800000 */
[----:B-1----:R-:W1:Y:S01]  /*1030*/  LDS R9, [UR60+0x8] ;  /* 0x0000083cff097984 */ /* 0x002e620008000800 */
[----:B------:R-:W-:-:S05]  /*1040*/  IMAD.MOV.U32 R10, RZ, RZ, 0x780 ;  /* 0x00000780ff0a7424 */ /* 0x000fca00078e00ff */
[----:B-1----:R-:W-:-:S05]  /*1050*/  LOP3.LUT R9, R9, 0x500, R10, 0xd8, !PT ;  /* 0x0000050009097812 */ /* 0x002fca00078ed80a */
[----:B------:R1:W-:Y:S02]  /*1060*/  STS [UR60+0x8], R9 ;  /* 0x00000809ff007988 */ /* 0x0003e4000800083c */
.L_x_41:
[----:B------:R-:W-:Y:S05]  /*1070*/  @P2 BRA `(.L_x_43) ;  /* 0x0000000000282947 */ /* 0x000fea0003800000 */
[----:B-123--:R-:W1:Y:S02]  /*1080*/  LDS R9, [UR60+0x8] ;  /* 0x0000083cff097984 */ /* 0x00ee640008000800 */
[----:B-1----:R-:W-:-:S05]  /*1090*/  LOP3.LUT R9, R9, 0x1800, RZ, 0xb8, !PT ;  /* 0x0000180009097812 */ /* 0x002fca00078eb8ff */
[----:B------:R2:W-:Y:S02]  /*10a0*/  STS [UR60+0x8], R9 ;  /* 0x00000809ff007988 */ /* 0x0005e4000800083c */
.L_x_42:
[----:B------:R-:W-:Y:S05]  /*10b0*/  @P2 BREAK B4 ;  /* 0x0000000000042942 */ /* 0x000fea0003800000 */
[----:B------:R-:W-:Y:S05]  /*10c0*/  @P2 BRA `(.L_x_44) ;  /* 0x0000000000242947 */ /* 0x000fea0003800000 */
[----:B-12---:R-:W1:Y:S01]  /*10d0*/  LDS R9, [UR60+0x8] ;  /* 0x0000083cff097984 */ /* 0x006e620008000800 */
[----:B------:R-:W-:-:S05]  /*10e0*/  IMAD.MOV.U32 R10, RZ, RZ, 0x6000 ;  /* 0x00006000ff0a7424 */ /* 0x000fca00078e00ff */
[----:B-1----:R-:W-:-:S04]  /*10f0*/  LOP3.LUT R9, R9, 0x6000, R10, 0xd8, !PT ;  /* 0x0000600009097812 */ /* 0x002fc800078ed80a */
[----:B------:R-:W-:-:S05]  /*1100*/  LOP3.LUT R9, R9, 0x400000, RZ, 0xb8, !PT ;  /* 0x0040000009097812 */ /* 0x000fca00078eb8ff */
[----:B------:R1:W-:Y:S02]  /*1110*/  STS [UR60+0x8], R9 ;  /* 0x00000809ff007988 */ /* 0x0003e4000800083c */
.L_x_43:
[----:B------:R-:W-:Y:S05]  /*1120*/  BSYNC B4 ;  /* 0x0000000000047941 */ /* 0x000fea0003800000 */
.L_x_40:
[----:B-123--:R-:W1:Y:S02]  /*1130*/  @!P2 LDS R9, [UR60+0x8] ;  /* 0x0000083cff09a984 */ /* 0x00ee640008000800 */
[----:B-1----:R-:W-:-:S05]  /*1140*/  @!P2 LOP3.LUT R9, R9, 0x8000, RZ, 0xb8, !PT ;  /* 0x000080000909a812 */ /* 0x002fca00078eb8ff */
[----:B------:R3:W-:Y:S02]  /*1150*/  @!P2 STS [UR60+0x8], R9 ;  /* 0x00000809ff00a988 */ /* 0x0007e4000800083c */
.L_x_44:
[----:B------:R-:W-:Y:S05]  /*1160*/  BSYNC B3 ;  /* 0x0000000000037941 */ /* 0x000fea0003800000 */
.L_x_39:
[----:B------:R-:W-:Y:S05]  /*1170*/  WARPSYNC.ALL ;  /* 0x0000000000007948 */ /* 0x000fea0003800000 */
[----:B------:R-:W-:Y:S01]  /*1180*/  VIADD R10, R0, 0x100 ;  /* 0x00000100000a7836 */ /* 0x000fe20000000000 */
[----:B------:R-:W-:Y:S01]  /*1190*/  ISETP.GE.AND P1, PT, R20, 0x1, PT ;  /* 0x000000011400780c */ /* 0x000fe20003f26270 */
[----:B-123--:R-:W-:Y:S01]  /*11a0*/  IMAD.SHL.U32 R9, R17, 0x80, RZ ;  /* 0x0000008011097824 */ /* 0x00efe200078e00ff */
[----:B------:R-:W-:Y:S02]  /*11b0*/  SHF.R.U32.HI R0, RZ, 0x5, R2 ;  /* 0x00000005ff007819 */ /* 0x000fe40000011602 */
[----:B------:R-:W-:-:S02]  /*11c0*/  CS2R R88, SRZ ;  /* 0x0000000000587805 */ /* 0x000fc4000001ff00 */
[----:B------:R-:W-:Y:S02]  /*11d0*/  IADD3 R4, P3, R10, R4, RZ ;  /* 0x000000040a047210 */ /* 0x000fe40007f7e0ff */
[----:B------:R-:W-:Y:S02]  /*11e0*/  CS2R R90, SRZ ;  /* 0x00000000005a7805 */ /* 0x000fe4000001ff00 */
[----:B------:R-:W-:Y:S02]  /*11f0*/  CS2R R92, SRZ ;  /* 0x00000000005c7805 */ /* 0x000fe4000001ff00 */
[----:B------:R-:W-:Y:S02]  /*1200*/  CS2R R94, SRZ ;  /* 0x00000000005e7805 */ /* 0x000fe4000001ff00 */
[----:B------:R-:W-:Y:S02]  /*1210*/  CS2R R96, SRZ ;  /* 0x0000000000607805 */ /* 0x000fe4000001ff00 */
[----:B------:R-:W-:-:S02]  /*1220*/  CS2R R98, SRZ ;  /* 0x0000000000627805 */ /* 0x000fc4000001ff00 */
[----:B------:R-:W-:Y:S02]  /*1230*/  CS2R R100, SRZ ;  /* 0x0000000000647805 */ /* 0x000fe4000001ff00 */
        /* <DEDUP_REMOVED lines=42> */
[----:B------:R-:W-:Y:S01]  /*14e0*/  CS2R R58, SRZ ;  /* 0x00000000003a7805 */ /* 0x000fe2000001ff00 */
[----:B------:R-:W-:Y:S01]  /*14f0*/  IMAD.MOV.U32 R60, RZ, RZ, RZ ;  /* 0x000000ffff3c7224 */ /* 0x000fe200078e00ff */
[----:B------:R-:W-:Y:S01]  /*1500*/  LEA.HI.X.SX32 R5, R10, R5, 0x1, P3 ;  /* 0x000000050a057211 */ /* 0x000fe200018f0eff */
[----:B------:R-:W-:Y:S06]  /*1510*/  @P0 BRA `(.L_x_45) ;  /* 0x0000000000300947 */ /* 0x000fec0003800000 */
        /* <DEDUP_REMOVED lines=12> */
.L_x_45:
[----:B------:R-:W-:Y:S05]  /*15e0*/  @P0 BRA `(.L_x_46) ;  /* 0x00000000000c0947 */ /* 0x000fea0003800000 */
[----:B------:R0:W-:Y:S01]  /*15f0*/  UTMACMDFLUSH ;  /* 0x00000000000079b7 */ /* 0x0001e20000000000 */
[----:B------:R-:W-:Y:S05]  /*1600*/  @P0 BRA `(.L_x_46) ;  /* 0x0000000000040947 */ /* 0x000fea0003800000 */
[----:B------:R-:W-:-:S04]  /*1610*/  DEPBAR.LE SB0, 0x0 ;  /* 0x000080000000791a */ /* 0x000fc80000000000 */
.L_x_46:
[----:B------:R-:W-:Y:S05]  /*1620*/  WARPSYNC.ALL ;  /* 0x0000000000007948 */ /* 0x000fea0003800000 */
[----:B------:R-:W3:Y:S08]  /*1630*/  S2UR UR39, SR_CTAID.X ;  /* 0x00000000002779c3 */ /* 0x000ef00000002500 */
[----:B--2---:R-:W-:Y:S01]  /*1640*/  BAR.SYNC.DEFER_BLOCKING 0x0 ;  /* 0x0000000000007b1d */ /* 0x004fe20000010000 */
[----:B------:R-:W-:Y:S01]  /*1650*/  IMAD.MOV.U32 R61, RZ, RZ, RZ ;  /* 0x000000ffff3d7224 */ /* 0x000fe200078e00ff */
[----:B------:R-:W-:-:S02]  /*1660*/  CS2R R62, SRZ ;  /* 0x00000000003e7805 */ /* 0x000fc4000001ff00 */
[----:B------:R-:W-:Y:S02]  /*1670*/  CS2R R64, SRZ ;  /* 0x0000000000407805 */ /* 0x000fe4000001ff00 */
[----:B------:R-:W-:Y:S02]  /*1680*/  CS2R R66, SRZ ;  /* 0x0000000000427805 */ /* 0x000fe4000001ff00 */
[----:B------:R-:W-:Y:S01]  /*1690*/  CS2R R68, SRZ ;  /* 0x0000000000447805 */ /* 0x000fe2000001ff00 */
[----:B------:R-:W-:Y:S01]  /*16a0*/  VOTEU.ALL UP0, P2 ;  /* 0x00000000003f7886 */ /* 0x000fe20001000000 */
[----:B-1----:R-:W-:Y:S01]  /*16b0*/  UMOV UR4, 0x1 ;  /* 0x0000000100047882 */ /* 0x002fe20000000000 */
[----:B------:R-:W-:Y:S02]  /*16c0*/  CS2R R70, SRZ ;  /* 0x0000000000467805 */ /* 0x000fe4000001ff00 */
[----:B------:R-:W-:Y:S02]  /*16d0*/  CS2R R72, SRZ ;  /* 0x0000000000487805 */ /* 0x000fe4000001ff00 */
[----:B------:R-:W-:Y:S01]  /*16e0*/  CS2R R74, SRZ ;  /* 0x00000000004a7805 */ /* 0x000fe2000001ff00 */
[----:B------:R-:W-:-:S04]  /*16f0*/  @!UP0 UIADD3 UR4, -UR4, 0x100000, URZ ;  /* 0x0010000004048890 */ /* 0x000fc8000fffe13f */
[----:B------:R-:W-:Y:S02]  /*1700*/  @!UP0 USHF.L.U32 UR5, UR4, 0xb, URZ ;  /* 0x0000000b04058899 */ /* 0x000fe4000800063f */
[----:B------:R-:W-:Y:S01]  /*1710*/  @!UP0 USHF.L.U32 UR4, UR4, 0x1, URZ ;  /* 0x0000000104048899 */ /* 0x000fe2000800063f */
[----:B------:R-:W-:Y:S01]  /*1720*/  CS2R R76, SRZ ;  /* 0x00000000004c7805 */ /* 0x000fe2000001ff00 */
[----:B------:R-:W-:Y:S01]  /*1730*/  VOTEU.ALL UP0, P2 ;  /* 0x00000000003f7886 */ /* 0x000fe20001000000 */
[----:B------:R-:W-:Y:S02]  /*1740*/  CS2R R78, SRZ ;  /* 0x00000000004e7805 */ /* 0x000fe4000001ff00 */
[----:B------:R-:W-:Y:S02]  /*1750*/  CS2R R80, SRZ ;  /* 0x0000000000507805 */ /* 0x000fe4000001ff00 */
[----:B------:R-:W-:Y:S02]  /*1760*/  CS2R R82, SRZ ;  /* 0x0000000000527805 */ /* 0x000fe4000001ff00 */
[----:B------:R-:W-:-:S02]  /*1770*/  CS2R R84, SRZ ;  /* 0x0000000000547805 */ /* 0x000fc4000001ff00 */
[----:B------:R-:W-:Y:S01]  /*1780*/  CS2R R86, SRZ ;  /* 0x0000000000567805 */ /* 0x000fe2000001ff00 */
[----:B---3--:R-:W-:Y:S01]  /*1790*/  USHF.L.U32 UR39, UR39, 0x7, URZ ;  /* 0x0000000727277899 */ /* 0x008fe2000800063f */
[----:B------:R-:W1:Y:S02]  /*17a0*/  FENCE.VIEW.ASYNC.S ;  /* 0x00000000000073c6 */ /* 0x000e640000000000 */
[----:B-1----:R1:W2:Y:S01]  /*17b0*/  @!UP0 SYNCS.EXCH.64 URZ, [UR60+0x10000], UR4 ;  /* 0x010000043c3f85b2 */ /* 0x0022a20008000100 */
[----:B------:R-:W-:Y:S08]  /*17c0*/  @!P1 BRA `(.L_x_47) ;  /* 0x0000000c00349947 */ /* 0x000ff00003800000 */
[----:B------:R-:W-:Y:S01]  /*17d0*/  USHF.R.U32.HI UR61, URZ, 0x4, UR60 ;  /* 0x000000043f3d7899 */ /* 0x000fe2000801163c */
[----:B------:R-:W-:Y:S01]  /*17e0*/  CS2R R88, SRZ ;  /* 0x0000000000587805 */ /* 0x000fe2000001ff00 */
[----:B------:R-:W-:Y:S01]  /*17f0*/  UIADD3 UR6, UR60, 0x8000, URZ ;  /* 0x000080003c067890 */ /* 0x000fe2000fffe03f */
[----:B------:R-:W-:Y:S01]  /*1800*/  CS2R R90, SRZ ;  /* 0x00000000005a7805 */ /* 0x000fe2000001ff00 */
[----:B------:R-:W-:Y:S01]  /*1810*/  USGXT.U32 UR61, UR61, 0xe ;  /* 0x0000000e3d3d789a */ /* 0x000fe20008000000 */
[----:B------:R-:W-:Y:S01]  /*1820*/  CS2R R92, SRZ ;  /* 0x00000000005c7805 */ /* 0x000fe2000001ff00 */
[----:B------:R-:W-:Y:S01]  /*1830*/  USHF.R.U32.HI UR6, URZ, 0x4, UR6 ;  /* 0x000000043f067899 */ /* 0x000fe20008011606 */
[----:B------:R-:W-:Y:S01]  /*1840*/  CS2R R94, SRZ ;  /* 0x00000000005e7805 */ /* 0x000fe2000001ff00 */
[----:B------:R-:W-:Y:S01]  /*1850*/  UIADD3 UR7, UP0, UR61, 0x2, URZ ;  /* 0x000000023d077890 */ /* 0x000fe2000ff1e03f */
[----:B------:R-:W-:Y:S01]  /*1860*/  CS2R R96, SRZ ;  /* 0x0000000000607805 */ /* 0x000fe2000001ff00 */
[----:B-1----:R-:W-:Y:S01]  /*1870*/  UMOV UR4, URZ ;  /* 0x0000003f00047c82 */ /* 0x002fe20008000000 */
[----:B------:R-:W-:Y:S01]  /*1880*/  USGXT.U32 UR6, UR6, 0xe ;  /* 0x0000000e0606789a */ /* 0x000fe20008000000 */
[----:B------:R-:W-:Y:S01]  /*1890*/  CS2R R98, SRZ ;  /* 0x0000000000627805 */ /* 0x000fe2000001ff00 */
[----:B------:R-:W-:Y:S01]  /*18a0*/  UIADD3.X UR8, UR4, 0x40000040, URZ, UP0, !UPT ;  /* 0x4000004004087890 */ /* 0x000fe200087fe43f */
[----:B------:R-:W-:Y:S01]  /*18b0*/  CS2R R100, SRZ ;  /* 0x0000000000647805 */ /* 0x000fe2000001ff00 */
[----:B------:R-:W-:Y:S01]  /*18c0*/  UIADD3 UR10, UP0, UR6, 0x4000080, URZ ;  /* 0x04000080060a7890 */ /* 0x000fe2000ff1e03f */
[----:B------:R-:W-:Y:S01]  /*18d0*/  CS2R R102, SRZ ;  /* 0x0000000000667805 */ /* 0x000fe2000001ff00 */
[----:B------:R-:W-:Y:S01]  /*18e0*/  UMOV UR5, URZ ;  /* 0x0000003f00057c82 */ /* 0x000fe20008000000 */
[----:B------:R-:W-:Y:S01]  /*18f0*/  UMOV UR4, UR7 ;  /* 0x0000000700047c82 */ /* 0x000fe20008000000 */
[----:B------:R-:W-:Y:S01]  /*1900*/  UIADD3.X UR11, UR5, 0x40000040, URZ, UP0, !UPT ;  /* 0x40000040050b7890 */ /* 0x000fe200087fe43f */
[----:B------:R-:W-:Y:S01]  /*1910*/  CS2R R104, SRZ ;  /* 0x0000000000687805 */ /* 0x000fe2000001ff00 */
[----:B------:R-:W-:Y:S01]  /*1920*/  ULOP3.LUT UR34, UR6, 0x4000000, URZ, 0xfc, !UPT ;  /* 0x0400000006227892 */ /* 0x000fe2000f8efc3f */
[----:B------:R-:W-:Y:S01]  /*1930*/  CS2R R106, SRZ ;  /* 0x00000000006a7805 */ /* 0x000fe2000001ff00 */
[----:B------:R-:W-:Y:S01]  /*1940*/  UMOV UR5, UR8 ;  /* 0x0000000800057c82 */ /* 0x000fe20008000000 */
[----:B------:R-:W-:Y:S01]  /*1950*/  CS2R R108, SRZ ;  /* 0x00000000006c7805 */ /* 0x000fe2000001ff00 */
[----:B------:R-:W-:Y:S01]  /*1960*/  UIADD3.64 UR14, UR4, 0x1fe, URZ ;  /* 0x000001fe040e7897 */ /* 0x000fe2000fffe03f */
[----:B------:R-:W-:Y:S01]  /*1970*/  CS2R R110, SRZ ;  /* 0x00000000006e7805 */ /* 0x000fe2000001ff00 */
[----:B------:R-:W-:Y:S01]  /*1980*/  UIADD3.64 UR6, UR4, 0x200, URZ ;  /* 0x0000020004067897 */ /* 0x000fe2000fffe03f */
[----:B------:R-:W-:-:S02]  /*1990*/  CS2R R112, SRZ ;  /* 0x0000000000707805 */ /* 0x000fc4000001ff00 */
[----:B------:R-:W-:Y:S02]  /*19a0*/  CS2R R114, SRZ ;  /* 0x0000000000727805 */ /* 0x000fe4000001ff00 */
[----:B------:R-:W-:Y:S01]  /*19b0*/  CS2R R116, SRZ ;  /* 0x0000000000747805 */ /* 0x000fe2000001ff00 */
[----:B------:R-:W-:Y:S01]  /*19c0*/  IMAD.U32 R10, RZ, RZ, UR14 ;  /* 0x0000000eff0a7e24 */ /* 0x000fe2000f8e00ff */
[----:B------:R-:W-:Y:S01]  /*19d0*/  CS2R R118, SRZ ;  /* 0x0000000000767805 */ /* 0x000fe2000001ff00 */
[----:B------:R-:W-:Y:S01]  /*19e0*/  IMAD.U32 R11, RZ, RZ, UR15 ;  /* 0x0000000fff0b7e24 */ /* 0x000fe2000f8e00ff */
[----:B------:R-:W-:Y:S01]  /*19f0*/  UIADD3.64 UR14, UR4, 0x202, URZ ;  /* 0x00000202040e7897 */ /* 0x000fe2000fffe03f */
[----:B------:R-:W-:Y:S01]  /*1a00*/  IMAD.U32 R10, RZ, RZ, UR6 ;  /* 0x00000006ff0a7e24 */ /* 0x000fe2000f8e00ff */
[----:B------:R-:W-:Y:S01]  /*1a10*/  CS2R R120, SRZ ;  /* 0x0000000000787805 */ /* 0x000fe2000001ff00 */
[----:B------:R-:W-:Y:S01]  /*1a20*/  IMAD.U32 R11, RZ, RZ, UR7 ;  /* 0x00000007ff0b7e24 */ /* 0x000fe2000f8e00ff */
[----:B------:R-:W-:Y:S01]  /*1a30*/  UIADD3.64 UR6, UR4, 0x204, URZ ;  /* 0x0000020404067897 */ /* 0x000fe2000fffe03f */
[----:B------:R-:W-:Y:S01]  /*1a40*/  CS2R R122, SRZ ;  /* 0x00000000007a7805 */ /* 0x000fe2000001ff00 */
[----:B------:R-:W-:Y:S01]  /*1a50*/  IMAD.U32 R10, RZ, RZ, UR14 ;  /* 0x0000000eff0a7e24 */ /* 0x000fe2000f8e00ff */
[----:B------:R-:W-:Y:S01]  /*1a60*/  CS2R R124, SRZ ;  /* 0x00000000007c7805 */ /* 0x000fe2000001ff00 */
[----:B------:R-:W-:Y:S01]  /*1a70*/  IMAD.U32 R11, RZ, RZ, UR15 ;  /* 0x0000000fff0b7e24 */ /* 0x000fe2000f8e00ff */
        /* <DEDUP_REMOVED lines=39> */
[----:B------:R-:W-:Y:S01]  /*1cf0*/  IMAD.U32 R10, RZ, RZ, UR6 ;  /* 0x00000006ff0a7e24 */ /* 0x000fe2000f8e00ff */
[----:B------:R-:W-:Y:S01]  /*1d00*/  CS2R R76, SRZ ;  /* 0x00000000004c7805 */ /* 0x000fe2000001ff00 */
[----:B------:R-:W-:Y:S01]  /*1d10*/  IMAD.U32 R11, RZ, RZ, UR7 ;  /* 0x00000007ff0b7e24 */ /* 0x000fe2000f8e00ff */
[----:B------:R-:W-:Y:S02]  /*1d20*/  CS2R R78, SRZ ;  /* 0x00000000004e7805 */ /* 0x000fe4000001ff00 */
[----:B------:R-:W-:Y:S02]  /*1d30*/  CS2R R80, SRZ ;  /* 0x0000000000507805 */ /* 0x000fe4000001ff00 */
[----:B------:R-:W-:-:S02]  /*1d40*/  CS2R R82, SRZ ;  /* 0x0000000000527805 */ /* 0x000fc4000001ff00 */
[----:B------:R-:W-:Y:S02]  /*1d50*/  CS2R R84, SRZ ;  /* 0x0000000000547805 */ /* 0x000fe4000001ff00 */
[----:B------:R-:W-:Y:S01]  /*1d60*/  CS2R R86, SRZ ;  /* 0x0000000000567805 */ /* 0x000fe2000001ff00 */
[----:B------:R-:W-:Y:S01]  /*1d70*/  UMOV UR6, UR10 ;  /* 0x0000000a00067c82 */ /* 0x000fe20008000000 */
[----:B------:R-:W-:Y:S01]  /*1d80*/  UMOV UR7, UR11 ;  /* 0x0000000b00077c82 */ /* 0x000fe20008000000 */
[----:B------:R-:W-:Y:S02]  /*1d90*/  UIADD3.64 UR8, UR4, 0x2, URZ ;  /* 0x0000000204087897 */ /* 0x000fe4000fffe03f */
[----:B------:R-:W-:Y:S02]  /*1da0*/  UIADD3.64 UR12, UR4, 0x4, URZ ;  /* 0x00000004040c7897 */ /* 0x000fe4000fffe03f */
[----:B------:R-:W-:Y:S02]  /*1db0*/  UIADD3.64 UR16, UR4, 0x3fe, URZ ;  /* 0x000003fe04107897 */ /* 0x000fe4000fffe03f */
[----:B------:R-:W-:-:S02]  /*1dc0*/  UIADD3.64 UR20, UR4, 0x400, URZ ;  /* 0x0000040004147897 */ /* 0x000fc4000fffe03f */
[----:B------:R-:W-:Y:S02]  /*1dd0*/  UIADD3.64 UR24, UR4, 0x402, URZ ;  /* 0x0000040204187897 */ /* 0x000fe4000fffe03f */
[----:B------:R-:W-:Y:S02]  /*1de0*/  UIADD3.64 UR28, UR4, 0x404, URZ ;  /* 0x00000404041c7897 */ /* 0x000fe4000fffe03f */
        /* <DEDUP_REMOVED lines=9> */
[----:B------:R-:W-:Y:S01]  /*1e80*/  UIADD3.64 UR30, UR6, 0x300, URZ ;  /* 0x00000300061e7897 */ /* 0x000fe2000fffe03f */
[----:B------:R-:W-:Y:S01]  /*1e90*/  UMOV UR43, URZ ;  /* 0x0000003f002b7c82 */ /* 0x000fe20008000000 */
[----:B------:R-:W-:-:S10]  /*1ea0*/  UMOV UR35, 0x40000040 ;  /* 0x4000004000237882 */ /* 0x000fd40000000000 */
.L_x_49:
[----:B--2---:R-:W-:Y:S01]  /*1eb0*/  BAR.SYNC.DEFER_BLOCKING 0x0 ;  /* 0x0000000000007b1d */ /* 0x004fe20000010000 */
[----:B------:R-:W-:Y:S02]  /*1ec0*/  R2UR UR32, R3 ;  /* 0x00000000032072ca */ /* 0x000fe400000e0000 */
[----:B------:R-:W-:Y:S02]  /*1ed0*/  ELECT P0, URZ, PT ;  /* 0x00000000003f782f */ /* 0x000fe40003800000 */
[----:B------:R-:W-:Y:S02]  /*1ee0*/  LOP3.LUT R10, R0, 0x1, RZ, 0xc0, !PT ;  /* 0x00000001000a7812 */ /* 0x000fe400078ec0ff */
[----:B------:R-:W-:Y:S02]  /*1ef0*/  ELECT P1, URZ, PT ;  /* 0x00000000003f782f */ /* 0x000fe40003820000 */
[----:B------:R-:W-:Y:S02]  /*1f00*/  R2UR UR36, R16 ;  /* 0x00000000102472ca */ /* 0x000fe400000e0000 */
[----:B------:R-:W-:-:S02]  /*1f10*/  ISETP.LT.U32.AND P0, PT, R6, 0x40, P0 ;  /* 0x000000400600780c */ /* 0x000fc40000701070 */
[----:B------:R-:W-:Y:S02]  /*1f20*/  R2UR UR42, R10 ;  /* 0x000000000a2a72ca */ /* 0x000fe400000e0000 */
[----:B------:R-:W-:Y:S02]  /*1f30*/  R2UR UR37, R8 ;  /* 0x00000000082572ca */ /* 0x000fe400000e0000 */
[----:B------:R-:W-:Y:S01]  /*1f40*/  R2UR UR33, R7 ;  /* 0x00000000072172ca */ /* 0x000fe200000e0000 */
[----:B------:R-:W-:Y:S01]  /*1f50*/  IMAD.U32 R10, RZ, RZ, UR32 ;  /* 0x00000020ff0a7e24 */ /* 0x000fe2000f8e00ff */
[----:B------:R-:W-:Y:S02]  /*1f60*/  ISETP.LT.U32.AND P1, PT, R6, 0x40, P1 ;  /* 0x000000400600780c */ /* 0x000fe40000f21070 */
[----:B------:R-:W-:Y:S01]  /*1f70*/  R2UR UR32, R9 ;  /* 0x00000000092072ca */ /* 0x000fe200000e0000 */
[----:B------:R-:W-:Y:S02]  /*1f80*/  IMAD.U32 R11, RZ, RZ, UR36 ;  /* 0x00000024ff0b7e24 */ /* 0x000fe4000f8e00ff */
[----:B------:R-:W-:Y:S01]  /*1f90*/  @P0 R2UR UR40, R10 ;  /* 0x000000000a2802ca */ /* 0x000fe200000e0000 */
[----:B------:R-:W-:Y:S01]  /*1fa0*/  @!P2 IMAD.MOV.U32 R10, RZ, RZ, 0x10000 ;  /* 0x00010000ff0aa424 */ /* 0x000fe200078e00ff */
[----:B------:R-:W-:Y:S01]  /*1fb0*/  VOTEU.ANY UP0, P0 ;  /* 0x00000000003f7886 */ /* 0x000fe20000000100 */
[----:B------:R-:W-:Y:S01]  /*1fc0*/  @P0 R2UR UR41, R11 ;  /* 0x000000000b2902ca */ /* 0x000fe200000e0000 */
[----:B------:R-:W-:Y:S01]  /*1fd0*/  IMAD.U32 R13, RZ, RZ, UR37 ;  /* 0x00000025ff0d7e24 */ /* 0x000fe2000f8e00ff */
[----:B------:R1:W-:Y:S01]  /*1fe0*/  @!P2 SYNCS.ARRIVE.TRANS64 RZ, [UR60+0x10000], R10 ;  /* 0x0100000affffa9a7 */ /* 0x0003e2000800003c */
[----:B------:R2:W-:Y:S06]  /*1ff0*/  MEMBAR.ALL.CTA ;  /* 0x0000000000007992 */ /* 0x0005ec0000008000 */
[----:B--2---:R-:W2:Y:S01]  /*2000*/  FENCE.VIEW.ASYNC.S ;  /* 0x00000000000073c6 */ /* 0x004ea20000000000 */
[----:B------:R-:W-:Y:S01]  /*2010*/  ULEA UR36, UR42, UR60, 0xe ;  /* 0x0000003c2a247291 */ /* 0x000fe2000f8e703f */
[----:B-----5:R-:W-:Y:S01]  /*2020*/  IMAD.U32 R12, RZ, RZ, UR33 ;  /* 0x00000021ff0c7e24 */ /* 0x020fe2000f8e00ff */
[----:B------:R-:W-:Y:S01]  /*2030*/  ULEA UR38, UR42, UR43, 0x6 ;  /* 0x0000002b2a267291 */ /* 0x000fe2000f8e303f */
[----:B------:R-:W-:Y:S01]  /*2040*/  @P1 R2UR UR33, R13 ;  /* 0x000000000d2112ca */ /* 0x000fe200000e0000 */
[----:B------:R-:W-:Y:S01]  /*2050*/  @UP0 UIADD3 UR37, UR60, 0x10000, URZ ;  /* 0x000100003c250890 */ /* 0x000fe2000fffe03f */
[----:B--2---:R-:W-:Y:S01]  /*2060*/  VOTEU.ANY UP1, P0 ;  /* 0x00000000003f7886 */ /* 0x004fe20000020100 */
[----:B------:R-:W-:Y:S01]  /*2070*/  VOTEU.ANY UP0, P1 ;  /* 0x00000000003f7886 */ /* 0x000fe20000800100 */
[----:B------:R-:W-:Y:S01]  /*2080*/  ULEA UR42, UR42, UR32, 0x6 ;  /* 0x000000202a2a7291 */ /* 0x000fe2000f8e303f */
[----:B------:R-:W-:-:S02]  /*2090*/  @P1 R2UR UR32, R12 ;  /* 0x000000000c2012ca */ /* 0x000fc400000e0000 */
[----:B-1----:R-:W-:Y:S01]  /*20a0*/  SHF.L.U32 R10, R15, 0x1f, RZ ;  /* 0x0000001f0f0a7819 */ /* 0x002fe200000006ff */
[----:B------:R-:W-:Y:S06]  /*20b0*/  BAR.SYNC.DEFER_BLOCKING 0x0 ;  /* 0x0000000000007b1d */ /* 0x000fec0000010000 */
[----:B------:R1:W-:Y:S02]  /*20c0*/  @UP1 UTMALDG.2D [UR36], [UR40] ;  /* 0x00000024280015b4 */ /* 0x0003e40008008000 */
[----:B-1----:R-:W-:Y:S02]  /*20d0*/  @UP0 UIADD3 UR40, UR36, 0x8000, URZ ;  /* 0x0000800024280890 */ /* 0x002fe4000fffe03f */
[----:B------:R-:W-:Y:S01]  /*20e0*/  @UP0 UIADD3 UR41, UR60, 0x10000, URZ ;  /* 0x000100003c290890 */ /* 0x000fe2000fffe03f */
[----:B------:R-:W-:Y:S01]  /*20f0*/  VOTEU.ANY UP0, P1 ;  /* 0x00000000003f7886 */ /* 0x000fe20000800100 */
[----:B------:R-:W-:Y:S07]  /*2100*/  BAR.SYNC.DEFER_BLOCKING 0x0 ;  /* 0x0000000000007b1d */ /* 0x000fee0000010000 */
[----:B------:R1:W-:Y:S01]  /*2110*/  @UP0 UTMALDG.2D [UR40], [UR32] ;  /* 0x00000028200005b4 */ /* 0x0003e20008008000 */
[----:B------:R-:W-:Y:S06]  /*2120*/  BAR.SYNC.DEFER_BLOCKING 0x0 ;  /* 0x0000000000007b1d */ /* 0x000fec0000010000 */
[----:B-1----:R-:W-:Y:S01]  /*2130*/  UMOV UR32, UR61 ;  /* 0x0000003d00207c82 */ /* 0x002fe20008000000 */
[----:B------:R-:W-:Y:S01]  /*2140*/  UMOV UR33, 0x40000040 ;  /* 0x4000004000217882 */ /* 0x000fe20000000000 */
[----:B------:R-:W1:Y:S02]  /*2150*/  SYNCS.PHASECHK.TRANS64.TRYWAIT P0, [UR60+0x10000], R10 ;  /* 0x0100000aff0075a7 */ /* 0x000e64000800017c */
[----:B-1----:R-:W-:Y:S05]  /*2160*/  @!P0 BRA `(.L_x_48) ;  /* 0x0000000800ac8947 */ /* 0x002fea0003800000 */
.L_x_50:
[----:B------:R-:W-:Y:S02]  /*2170*/  WARPGROUP.DEPBAR.LE gsb0, 0x0 ;  /* 0x00008000000079c5 */ /* 0x000fe40000010000 */
[----:B------:R-:W-:Y:S01]  /*2180*/  WARPGROUP.ARRIVE ;  /* 0x00000000000079c5 */ /* 0x000fe20000000000 */
[----:B------:R-:W-:Y:S01]  /*2190*/  UIADD3.64 UR40, UR4, 0x1fe, URZ ;  /* 0x000001fe04287897 */ /* 0x000fe2000fffe03f */
[----:B------:R-:W-:Y:S01]  /*21a0*/  MOV R12, UR43 ;  /* 0x0000002b000c7c02 */ /* 0x000fe20008000f00 */
[----:B------:R-:W-:Y:S01]  /*21b0*/  UMOV UR42, UR34 ;  /* 0x00000022002a7c82 */ /* 0x000fe20008000000 */
[----:B------:R-:W-:Y:S01]  /*21c0*/  UMOV UR43, UR35 ;  /* 0x00000023002b7c82 */ /* 0x000fe20008000000 */
[----:B------:R-:W-:Y:S01]  /*21d0*/  MOV R10, UR57 ;  /* 0x00000039000a7c02 */ /* 0x000fe20008000f00 */
[----:B------:R-:W-:Y:S01]  /*21e0*/  HGMMA.64x128x16.F32.BF16 R88, gdesc[UR32].tnspB, R88 ;  /* 0x41e00000205879f0 */ /* 0x000fe20008701858 */
[----:B------:R-:W-:Y:S01]  /*21f0*/  MOV R11, UR56 ;  /* 0x00000038000b7c02 */ /* 0x000fe20008000f00 */
[----:B------:R-:W-:Y:S01]  /*2200*/  UIADD3.64 UR56, UR4, 0x200, URZ ;  /* 0x0000020004387897 */ /* 0x000fe2000fffe03f */
[----:B------:R-:W-:Y:S01]  /*2210*/  MOV R13, UR39 ;  /* 0x00000027000d7c02 */ /* 0x000fe20008000f00 */
[----:B------:R-:W-:Y:S01]  /*2220*/  UMOV UR58, UR6 ;  /* 0x00000006003a7c82 */ /* 0x000fe20008000000 */
[----:B------:R-:W-:Y:S01]  /*2230*/  UMOV UR59, UR7 ;  /* 0x00000007003b7c82 */ /* 0x000fe20008000000 */
[----:B------:R-:W-:Y:S01]  /*2240*/  UIADD3.64 UR36, UR4, 0x204, URZ ;  /* 0x0000020404247897 */ /* 0x000fe2000fffe03f */
[----:B------:R-:W-:Y:S01]  /*2250*/  LOP3.LUT R15, R15, 0x1, RZ, 0x3c, !PT ;  /* 0x000000010f0f7812 */ /* 0x000fe200078e3cff */
[----:B------:R-:W-:Y:S01]  /*2260*/  UMOV UR38, UR14 ;  /* 0x0000000e00267c82 */ /* 0x000fe20008000000 */
[----:B------:R-:W-:Y:S01]  /*2270*/  UMOV UR39, UR15 ;  /* 0x0000000f00277c82 */ /* 0x000fe20008000000 */
[----:B------:R-:W-:Y:S01]  /*2280*/  UMOV UR46, UR18 ;  /* 0x00000012002e7c82 */ /* 0x000fe20008000000 */
[----:B------:R-:W-:Y:S01]  /*2290*/  UMOV UR47, UR19 ;  /* 0x00000013002f7c82 */ /* 0x000fe20008000000 */
[----:B------:R-:W-:Y:S01]  /*22a0*/  UMOV UR50, UR22 ;  /* 0x0000001600327c82 */ /* 0x000fe20008000000 */
[----:B------:R-:W-:Y:S01]  /*22b0*/  UMOV UR51, UR23 ;  /* 0x0000001700337c82 */ /* 0x000fe20008000000 */
[----:B------:R-:W-:Y:S01]  /*22c0*/  UMOV UR54, UR26 ;  /* 0x0000001a00367c82 */ /* 0x000fe20008000000 */
[----:B------:R-:W-:Y:S01]  /*22d0*/  UMOV UR55, UR27 ;  /* 0x0000001b00377c82 */ /* 0x000fe20008000000 */
[----:B------:R-:W-:-:S12]  /*22e0*/  HGMMA.64x128x16.F32.BF16 R88, gdesc[UR4].tnspB, R88 ;  /* 0x41e00000045879f0 */ /* 0x000fd80008701858 */
[----:B------:R-:W-:-:S12]  /*22f0*/  HGMMA.64x128x16.F32.BF16 R88, gdesc[UR8].tnspB, R88 ;  /* 0x41e00000085879f0 */ /* 0x000fd80008701858 */
[----:B------:R-:W-:-:S12]  /*2300*/  HGMMA.64x128x16.F32.BF16 R88, gdesc[UR12].tnspB, R88 ;  /* 0x41e000000c5879f0 */ /* 0x000fd80008701858 */
[----:B------:R-:W-:-:S12]  /*2310*/  HGMMA.64x128x16.F32.BF16 R88, gdesc[UR16].tnspB, R88 ;  /* 0x41e00000105879f0 */ /* 0x000fd80008701858 */
[----:B------:R-:W-:-:S12]  /*2320*/  HGMMA.64x128x16.F32.BF16 R88, gdesc[UR20].tnspB, R88 ;  /* 0x41e00000145879f0 */ /* 0x000fd80008701858 */
[----:B------:R-:W-:-:S12]  /*2330*/  HGMMA.64x128x16.F32.BF16 R88, gdesc[UR24].tnspB, R88 ;  /* 0x41e00000185879f0 */ /* 0x000fd80008701858 */
[----:B------:R-:W-:-:S12]  /*2340*/  HGMMA.64x128x16.F32.BF16 R88, gdesc[UR28].tnspB, R88 ;  /* 0x41e000001c5879f0 */ /* 0x000fd80008701858 */
[----:B------:R-:W-:Y:S01]  /*2350*/  HGMMA.64x128x16.F32.BF16 R24, gdesc[UR40].tnspB, R24 ;  /* 0x41e00000281879f0 */ /* 0x000fe20008701818 */
[----:B------:R-:W-:Y:S01]  /*2360*/  UIADD3.64 UR40, UR4, 0x202, URZ ;  /* 0x0000020204287897 */ /* 0x000fe2000fffe03f */
[----:B------:R-:W-:Y:S01]  /*2370*/  UMOV UR42, UR10 ;  /* 0x0000000a002a7c82 */ /* 0x000fe20008000000 */
[----:B------:R-:W-:-:S09]  /*2380*/  UMOV UR43, UR11 ;  /* 0x0000000b002b7c82 */ /* 0x000fd20008000000 */
[----:B------:R-:W-:Y:S01]  /*2390*/  HGMMA.64x128x16.F32.BF16 R24, gdesc[UR56].tnspB, R24 ;  /* 0x41e00000381879f0 */ /* 0x000fe20008701818 */
[----:B------:R-:W-:Y:S01]  /*23a0*/  R2UR UR57, R10 ;  /* 0x000000000a3972ca */ /* 0x000fe200000e0000 */
[----:B------:R-:W-:Y:S01]  /*23b0*/  UMOV UR58, UR30 ;  /* 0x0000001e003a7c82 */ /* 0x000fe20008000000 */
[----:B------:R-:W1:Y:S01]  /*23c0*/  LDC R10, c[0x0][0x230] ;  /* 0x00008c00ff0a7b82 */ /* 0x000e620000000800 */
[----:B------:R-:W-:Y:S01]  /*23d0*/  R2UR UR56, R11 ;  /* 0x000000000b3872ca */ /* 0x000fe200000e0000 */
[----:B------:R-:W-:-:S07]  /*23e0*/  UMOV UR59, UR31 ;  /* 0x0000001f003b7c82 */ /* 0x000fce0008000000 */
[----:B------:R-:W-:Y:S01]  /*23f0*/  HGMMA.64x128x16.F32.BF16 R24, gdesc[UR40].tnspB, R24 ;  /* 0x41e00000281879f0 */ /* 0x000fe20008701818 */
[----:B------:R-:W-:-:S13]  /*2400*/  R2UR UR43, R12 ;  /* 0x000000000c2b72ca */ /* 0x000fda00000e0000 */
[----:B------:R-:W-:-:S06]  /*2410*/  UIADD3 UR43, UR43, 0x80, URZ ;  /* 0x000000802b2b7890 */ /* 0x000fcc000fffe03f */
[----:B-1----:R-:W-:Y:S01]  /*2420*/  ISETP.LE.AND P0, PT, R10, UR43, PT ;  /* 0x0000002b0a007c0c */ /* 0x002fe2000bf03270 */
[----:B------:R-:W-:Y:S01]  /*2430*/  HGMMA.64x128x16.F32.BF16 R24, gdesc[UR36].tnspB, R24 ;  /* 0x41e00000241879f0 */ /* 0x000fe20008701818 */
[----:B------:R-:W-:-:S11]  /*2440*/  R2UR UR39, R13 ;  /* 0x000000000d2772ca */ /* 0x000fd600000e0000 */
[----:B------:R-:W-:-:S12]  /*2450*/  HGMMA.64x128x16.F32.BF16 R24, gdesc[UR44].tnspB, R24 ;  /* 0x41e000002c1879f0 */ /* 0x000fd80008701818 */
[----:B------:R-:W-:-:S12]  /*2460*/  HGMMA.64x128x16.F32.BF16 R24, gdesc[UR48].tnspB, R24 ;  /* 0x41e00000301879f0 */ /* 0x000fd80008701818 */
[----:B------:R-:W-:-:S12]  /*2470*/  HGMMA.64x128x16.F32.BF16 R24, gdesc[UR52].tnspB, R24 ;  /* 0x41e00000341879f0 */ /* 0x000fd80008701818 */
[----:B------:R-:W-:Y:S01]  /*2480*/  HGMMA.64x128x16.F32.BF16 R24, gdesc[UR56].tnspB, R24, gsb0 ;  /* 0x41e00000381879f0 */ /* 0x000fe20008001818 */
[----:B------:R-:W-:Y:S05]  /*2490*/  @!P0 BRA `(.L_x_49) ;  /* 0xfffffff800848947 */ /* 0x000fea000383ffff */
.L_x_47:
[C---:B------:R-:W-:Y:S01]  /*24a0*/  IMAD.SHL.U32 R3, R2.reuse, 0x80, RZ ;  /* 0x0000008002037824 */ /* 0x040fe200078e00ff */
[----:B------:R-:W-:Y:S02]  /*24b0*/  WARPGROUP.DEPBAR.LE gsb0, 0x0 ;  /* 0x00008000000079c5 */ /* 0x000fe40000010000 */
[----:B------:R-:W-:Y:S01]  /*24c0*/  IMAD.SHL.U32 R8, R2, 0x10, RZ ;  /* 0x0000001002087824 */ /* 0x000fe200078e00ff */
[----:B--2---:R-:W-:Y:S01]  /*24d0*/  BAR.SYNC.DEFER_BLOCKING 0x0 ;  /* 0x0000000000007b1d */ /* 0x004fe20000010000 */
[----:B------:R-:W-:Y:S02]  /*24e0*/  LOP3.LUT R3, R3, 0x780, RZ, 0xc0, !PT ;  /* 0x0000078003037812 */ /* 0x000fe400078ec0ff */
[----:B------:R-:W-:Y:S02]  /*24f0*/  ELECT P0, URZ, PT ;  /* 0x00000000003f782f */ /* 0x000fe40003800000 */
[----:B-1----:R-:W-:Y:S02]  /*2500*/  R2UR UR4, R4 ;  /* 0x00000000040472ca */ /* 0x002fe400000e0000 */
[----:B------:R-:W-:Y:S01]  /*2510*/  LOP3.LUT R3, R3, 0x70, R8, 0xf8, !PT ;  /* 0x0000007003037812 */ /* 0x000fe200078ef808 */
[----:B------:R-:W-:Y:S01]  /*2520*/  UMOV UR10, UR39 ;  /* 0x00000027000a7c82 */ /* 0x000fe20008000000 */
[----:B------:R-:W-:-:S02]  /*2530*/  R2UR UR6, R5 ;  /* 0x00000000050672ca */ /* 0x000fc400000e0000 */
[----:B------:R-:W-:Y:S01]  /*2540*/  LOP3.LUT R3, R3, 0x10, R2, 0x78, !PT ;  /* 0x0000001003037812 */ /* 0x000fe200078e7802 */
[----:B------:R-:W-:Y:S01]  /*2550*/  IMAD.SHL.U32 R2, R2, 0x40, RZ ;  /* 0x0000004002027824 */ /* 0x000fe200078e00ff */
[----:B------:R-:W-:Y:S02]  /*2560*/  ISETP.LT.U32.AND P0, PT, R6, 0x40, P0 ;  /* 0x000000400600780c */ /* 0x000fe40000701070 */
[----:B------:R-:W-:Y:S02]  /*2570*/  LOP3.LUT R0, R0, 0x1, RZ, 0xc0, !PT ;  /* 0x0000000100007812 */ /* 0x000fe400078ec0ff */
[----:B------:R-:W-:Y:S01]  /*2580*/  LOP3.LUT R2, R3, 0x1800, R2, 0xf8, !PT ;  /* 0x0000180003027812 */ /* 0x000fe200078ef802 */
[----:B------:R-:W-:Y:S01]  /*2590*/  IMAD.U32 R4, RZ, RZ, UR4 ;  /* 0x00000004ff047e24 */ /* 0x000fe2000f8e00ff */
[----:B------:R-:W-:Y:S02]  /*25a0*/  F2FP.BF16.F32.PACK_AB R88, R89, R88 ;  /* 0x000000585958723e */ /* 0x000fe400000010ff */
[----:B------:R-:W-:Y:S01]  /*25b0*/  F2FP.BF16.F32.PACK_AB R89, R91, R90 ;  /* 0x0000005a5b59723e */ /* 0x000fe200000010ff */
[----:B------:R-:W-:Y:S01]  /*25c0*/  IMAD.U32 R5, RZ, RZ, UR6 ;  /* 0x00000006ff057e24 */ /* 0x000fe2000f8e00ff */
[----:B------:R-:W-:-:S02]  /*25d0*/  F2FP.BF16.F32.PACK_AB R120, R121, R120 ;  /* 0x000000787978723e */ /* 0x000fc400000010ff */
[----:B------:R-:W-:Y:S01]  /*25e0*/  R2UR UR4, R0 ;  /* 0x00000000000472ca */ /* 0x000fe200000e0000 */
[C---:B------:R-:W-:Y:S01]  /*25f0*/  VIADD R0, R2.reuse, UR60 ;  /* 0x0000003c02007c36 */ /* 0x040fe20008000000 */
[----:B------:R-:W-:Y:S01]  /*2600*/  LOP3.LUT R3, R2, 0x20, RZ, 0x3c, !PT ;  /* 0x0000002002037812 */ /* 0x000fe200078e3cff */
[----:B------:R-:W1:Y:S01]  /*2610*/  @!P2 SYNCS.CCTL.IV [UR60+0x10000] ;  /* 0x01000000ff00a9b1 */ /* 0x000e62000800003c */
[----:B------:R-:W-:Y:S01]  /*2620*/  F2FP.BF16.F32.PACK_AB R90, R93, R92 ;  /* 0x0000005c5d5a723e */ /* 0x000fe200000010ff */
[----:B------:R-:W-:Y:S01]  /*2630*/  VOTEU.ANY UP0, P0 ;  /* 0x00000000003f7886 */ /* 0x000fe20000000100 */
[----:B------:R-:W-:Y:S01]  /*2640*/  F2FP.BF16.F32.PACK_AB R91, R95, R94 ;  /* 0x0000005e5f5b723e */ /* 0x000fe200000010ff */
[----:B------:R-:W-:Y:S01]  /*2650*/  VIADD R3, R3, UR60 ;  /* 0x0000003c03037c36 */ /* 0x000fe20008000000 */
[----:B------:R-:W-:Y:S02]  /*2660*/  F2FP.BF16.F32.PACK_AB R121, R123, R122 ;  /* 0x0000007a7b79723e */ /* 0x000fe400000010ff */
[----:B------:R-:W-:Y:S01]  /*2670*/  F2FP.BF16.F32.PACK_AB R24, R25, R24 ;  /* 0x000000181918723e */ /* 0x000fe200000010ff */
[----:B-1----:R-:W-:Y:S01]  /*2680*/  STSM.16.M88.4 [R0], R88 ;  /* 0x0000005800007844 */ /* 0x002fe20000000200 */
[----:B------:R-:W-:Y:S01]  /*2690*/  F2FP.BF16.F32.PACK_AB R122, R125, R124 ;  /* 0x0000007c7d7a723e */ /* 0x000fe200000010ff */
[----:B------:R-:W-:Y:S01]  /*26a0*/  ULEA UR8, UR4, UR60, 0xe ;  /* 0x0000003c04087291 */ /* 0x000fe2000f8e703f */
[----:B------:R-:W-:-:S02]  /*26b0*/  F2FP.BF16.F32.PACK_AB R123, R127, R126 ;  /* 0x0000007e7f7b723e */ /* 0x000fc400000010ff */
[----:B------:R-:W-:Y:S02]  /*26c0*/  F2FP.BF16.F32.PACK_AB R25, R27, R26 ;  /* 0x0000001a1b19723e */ /* 0x000fe400000010ff */
[----:B------:R-:W-:Y:S01]  /*26d0*/  F2FP.BF16.F32.PACK_AB R56, R57, R56 ;  /* 0x000000383938723e */ /* 0x000fe200000010ff */
[----:B------:R-:W-:Y:S01]  /*26e0*/  STSM.16.M88.4 [R0+0x4000], R120 ;  /* 0x0040007800007844 */ /* 0x000fe20000000200 */
[----:B------:R-:W-:Y:S02]  /*26f0*/  F2FP.BF16.F32.PACK_AB R96, R97, R96 ;  /* 0x000000606160723e */ /* 0x000fe400000010ff */
[----:B------:R-:W-:Y:S02]  /*2700*/  F2FP.BF16.F32.PACK_AB R26, R29, R28 ;  /* 0x0000001c1d1a723e */ /* 0x000fe400000010ff */
[----:B------:R-:W-:Y:S02]  /*2710*/  F2FP.BF16.F32.PACK_AB R27, R31, R30 ;  /* 0x0000001e1f1b723e */ /* 0x000fe400000010ff */
[----:B------:R-:W-:-:S02]  /*2720*/  F2FP.BF16.F32.PACK_AB R57, R59, R58 ;  /* 0x0000003a3b39723e */ /* 0x000fc400000010ff */
[----:B------:R-:W-:Y:S01]  /*2730*/  @P0 R2UR UR6, R4 ;  /* 0x00000000040602ca */ /* 0x000fe200000e0000 */
[----:B------:R-:W-:Y:S01]  /*2740*/  STSM.16.M88.4 [R0+0x2000], R24 ;  /* 0x0020001800007844 */ /* 0x000fe20000000200 */
[----:B------:R-:W-:Y:S02]  /*2750*/  F2FP.BF16.F32.PACK_AB R97, R99, R98 ;  /* 0x000000626361723e */ /* 0x000fe400000010ff */
[----:B------:R-:W-:Y:S02]  /*2760*/  F2FP.BF16.F32.PACK_AB R128, R129, R128 ;  /* 0x000000808180723e */ /* 0x000fe400000010ff */
[----:B------:R-:W-:Y:S02]  /*2770*/  F2FP.BF16.F32.PACK_AB R58, R61, R60 ;  /* 0x0000003c3d3a723e */ /* 0x000fe400000010ff */
[----:B------:R-:W-:Y:S02]  /*2780*/  F2FP.BF16.F32.PACK_AB R59, R63, R62 ;  /* 0x0000003e3f3b723e */ /* 0x000fe400000010ff */
[----:B------:R-:W-:-:S02]  /*2790*/  LOP3.LUT R4, R2, 0x40, RZ, 0x3c, !PT ;  /* 0x0000004002047812 */ /* 0x000fc400078e3cff */
[----:B------:R-:W-:Y:S01]  /*27a0*/  F2FP.BF16.F32.PACK_AB R98, R101, R100 ;  /* 0x000000646562723e */ /* 0x000fe200000010ff */
[----:B------:R-:W-:Y:S01]  /*27b0*/  STSM.16.M88.4 [R0+0x6000], R56 ;  /* 0x0060003800007844 */ /* 0x000fe20000000200 */
[----:B------:R-:W-:Y:S01]  /*27c0*/  F2FP.BF16.F32.PACK_AB R99, R103, R102 ;  /* 0x000000666763723e */ /* 0x000fe200000010ff */
[----:B------:R-:W-:Y:S01]  /*27d0*/  VIADD R4, R4, UR60 ;  /* 0x0000003c04047c36 */ /* 0x000fe20008000000 */
[----:B------:R-:W-:Y:S02]  /*27e0*/  F2FP.BF16.F32.PACK_AB R129, R131, R130 ;  /* 0x000000828381723e */ /* 0x000fe400000010ff */
[----:B------:R-:W-:Y:S01]  /*27f0*/  F2FP.BF16.F32.PACK_AB R32, R33, R32 ;  /* 0x000000202120723e */ /* 0x000fe200000010ff */
[----:B------:R-:W-:Y:S01]  /*2800*/  STSM.16.M88.4 [R3], R96 ;  /* 0x0000006003007844 */ /* 0x000fe20000000200 */
[----:B------:R-:W-:Y:S02]  /*2810*/  F2FP.BF16.F32.PACK_AB R130, R133, R132 ;  /* 0x000000848582723e */ /* 0x000fe400000010ff */
        /* <DEDUP_REMOVED lines=8> */
[----:B------:R-:W-:Y:S01]  /*28a0*/  F2FP.BF16.F32.PACK_AB R105, R107, R106 ;  /* 0x0000006a6b69723e */ /* 0x000fe200000010ff */
[----:B------:R-:W-:Y:S01]  /*28b0*/  STSM.16.M88.4 [R3+0x2000], R32 ;  /* 0x0020002003007844 */ /* 0x000fe20000000200 */
[----:B------:R-:W-:Y:S02]  /*28c0*/  F2FP.BF16.F32.PACK_AB R136, R137, R136 ;  /* 0x000000888988723e */ /* 0x000fe400000010ff */
[----:B------:R-:W-:Y:S02]  /*28d0*/  F2FP.BF16.F32.PACK_AB R66, R69, R68 ;  /* 0x000000444542723e */ /* 0x000fe400000010ff */
[----:B------:R-:W-:Y:S02]  /*28e0*/  F2FP.BF16.F32.PACK_AB R67, R71, R70 ;  /* 0x000000464743723e */ /* 0x000fe400000010ff */
[----:B------:R-:W-:Y:S02]  /*28f0*/  LOP3.LUT R2, R2, 0x60, RZ, 0x3c, !PT ;  /* 0x0000006002027812 */ /* 0x000fe400078e3cff */
[----:B------:R-:W-:Y:S01]  /*2900*/  F2FP.BF16.F32.PACK_AB R106, R109, R108 ;  /* 0x0000006c6d6a723e */ /* 0x000fe200000010ff */
[----:B------:R-:W-:Y:S01]  /*2910*/  STSM.16.M88.4 [R3+0x6000], R64 ;  /* 0x0060004003007844 */ /* 0x000fe20000000200 */
[----:B------:R-:W-:Y:S01]  /*2920*/  F2FP.BF16.F32.PACK_AB R107, R111, R110 ;  /* 0x0000006e6f6b723e */ /* 0x000fe200000010ff */
[----:B------:R-:W-:Y:S01]  /*2930*/  VIADD R2, R2, UR60 ;  /* 0x0000003c02027c36 */ /* 0x000fe20008000000 */
[----:B------:R-:W-:-:S02]  /*2940*/  F2FP.BF16.F32.PACK_AB R137, R139, R138 ;  /* 0x0000008a8b89723e */ /* 0x000fc400000010ff */
[----:B------:R-:W-:Y:S01]  /*2950*/  F2FP.BF16.F32.PACK_AB R40, R41, R40 ;  /* 0x000000282928723e */ /* 0x000fe200000010ff */
[----:B------:R-:W-:Y:S01]  /*2960*/  STSM.16.M88.4 [R4], R104 ;  /* 0x0000006804007844 */ /* 0x000fe20000000200 */
[----:B------:R-:W-:Y:S02]  /*2970*/  F2FP.BF16.F32.PACK_AB R138, R141, R140 ;  /* 0x0000008c8d8a723e */ /* 0x000fe400000010ff */
[----:B------:R-:W-:Y:S02]  /*2980*/  F2FP.BF16.F32.PACK_AB R139, R143, R142 ;  /* 0x0000008e8f8b723e */ /* 0x000fe400000010ff */
[----:B------:R-:W-:Y:S02]  /*2990*/  F2FP.BF16.F32.PACK_AB R41, R43, R42 ;  /* 0x0000002a2b29723e */ /* 0x000fe400000010ff */
[----:B------:R-:W-:Y:S01]  /*29a0*/  F2FP.BF16.F32.PACK_AB R72, R73, R72 ;  /* 0x000000484948723e */ /* 0x000fe200000010ff */
[----:B------:R-:W-:Y:S01]  /*29b0*/  STSM.16.M88.4 [R4+0x4000], R136 ;  /* 0x0040008804007844 */ /* 0x000fe20000000200 */
[----:B------:R-:W-:-:S02]  /*29c0*/  F2FP.BF16.F32.PACK_AB R112, R113, R112 ;  /* 0x000000707170723e */ /* 0x000fc400000010ff */
[----:B------:R-:W-:Y:S02]  /*29d0*/  F2FP.BF16.F32.PACK_AB R42, R45, R44 ;  /* 0x0000002c2d2a723e */ /* 0x000fe400000010ff */
[----:B------:R-:W-:Y:S02]  /*29e0*/  F2FP.BF16.F32.PACK_AB R43, R47, R46 ;  /* 0x0000002e2f2b723e */ /* 0x000fe400000010ff */
[----:B------:R-:W-:Y:S02]  /*29f0*/  F2FP.BF16.F32.PACK_AB R73, R75, R74 ;  /* 0x0000004a4b49723e */ /* 0x000fe400000010ff */
[----:B------:R-:W-:Y:S01]  /*2a00*/  F2FP.BF16.F32.PACK_AB R113, R115, R114 ;  /* 0x000000727371723e */ /* 0x000fe200000010ff */
[----:B------:R-:W-:Y:S01]  /*2a10*/  STSM.16.M88.4 [R4+0x2000], R40 ;  /* 0x0020002804007844 */ /* 0x000fe20000000200 */
[----:B------:R-:W-:Y:S02]  /*2a20*/  F2FP.BF16.F32.PACK_AB R144, R145, R144 ;  /* 0x000000909190723e */ /* 0x000fe400000010ff */
[----:B------:R-:W-:-:S02]  /*2a30*/  F2FP.BF16.F32.PACK_AB R74, R77, R76 ;  /* 0x0000004c4d4a723e */ /* 0x000fc400000010ff */
[----:B------:R-:W-:Y:S02]  /*2a40*/  F2FP.BF16.F32.PACK_AB R75, R79, R78 ;  /* 0x0000004e4f4b723e */ /* 0x000fe400000010ff */
[----:B------:R-:W-:Y:S02]  /*2a50*/  F2FP.BF16.F32.PACK_AB R114, R117, R116 ;  /* 0x000000747572723e */ /* 0x000fe400000010ff */
[----:B------:R-:W-:Y:S01]  /*2a60*/  F2FP.BF16.F32.PACK_AB R115, R119, R118 ;  /* 0x000000767773723e */ /* 0x000fe200000010ff */
[----:B------:R-:W-:Y:S01]  /*2a70*/  STSM.16.M88.4 [R4+0x6000], R72 ;  /* 0x0060004804007844 */ /* 0x000fe20000000200 */
[----:B------:R-:W-:Y:S02]  /*2a80*/  F2FP.BF16.F32.PACK_AB R145, R147, R146 ;  /* 0x000000929391723e */ /* 0x000fe400000010ff */
[----:B------:R-:W-:Y:S01]  /*2a90*/  F2FP.BF16.F32.PACK_AB R48, R49, R48 ;  /* 0x000000303130723e */ /* 0x000fe200000010ff */
[----:B------:R-:W-:Y:S01]  /*2aa0*/  STSM.16.M88.4 [R2], R112 ;  /* 0x0000007002007844 */ /* 0x000fe20000000200 */
[----:B------:R-:W-:-:S02]  /*2ab0*/  F2FP.BF16.F32.PACK_AB R146, R149, R148 ;  /* 0x000000949592723e */ /* 0x000fc400000010ff */
[----:B------:R-:W-:Y:S02]  /*2ac0*/  F2FP.BF16.F32.PACK_AB R147, R151, R150 ;  /* 0x000000969793723e */ /* 0x000fe400000010ff */
[----:B------:R-:W-:Y:S02]  /*2ad0*/  F2FP.BF16.F32.PACK_AB R49, R51, R50 ;  /* 0x000000323331723e */ /* 0x000fe400000010ff */
[----:B------:R-:W-:Y:S01]  /*2ae0*/  F2FP.BF16.F32.PACK_AB R80, R81, R80 ;  /* 0x000000505150723e */ /* 0x000fe200000010ff */
[----:B------:R-:W-:Y:S01]  /*2af0*/  STSM.16.M88.4 [R2+0x4000], R144 ;  /* 0x0040009002007844 */ /* 0x000fe20000000200 */
[----:B------:R-:W-:Y:S02]  /*2b00*/  F2FP.BF16.F32.PACK_AB R50, R53, R52 ;  /* 0x000000343532723e */ /* 0x000fe400000010ff */
[----:B------:R-:W-:Y:S02]  /*2b10*/  F2FP.BF16.F32.PACK_AB R51, R55, R54 ;  /* 0x000000363733723e */ /* 0x000fe400000010ff */
[----:B------:R-:W-:-:S02]  /*2b20*/  F2FP.BF16.F32.PACK_AB R81, R83, R82 ;  /* 0x000000525351723e */ /* 0x000fc400000010ff */
[----:B------:R-:W-:Y:S01]  /*2b30*/  F2FP.BF16.F32.PACK_AB R82, R85, R84 ;  /* 0x000000545552723e */ /* 0x000fe200000010ff */
[----:B------:R-:W-:Y:S01]  /*2b40*/  STSM.16.M88.4 [R2+0x2000], R48 ;  /* 0x0020003002007844 */ /* 0x000fe20000000200 */
[----:B------:R-:W-:Y:S02]  /*2b50*/  F2FP.BF16.F32.PACK_AB R83, R87, R86 ;  /* 0x000000565753723e */ /* 0x000fe400000010ff */
[----:B------:R-:W-:Y:S02]  /*2b60*/  R2UR UR5, R9 ;  /* 0x00000000090572ca */ /* 0x000fe400000e0000 */
[----:B------:R-:W-:Y:S01]  /*2b70*/  @P0 R2UR UR7, R5 ;  /* 0x00000000050702ca */ /* 0x000fe200000e0000 */
[----:B------:R-:W-:Y:S01]  /*2b80*/  STSM.16.M88.4 [R2+0x6000], R80 ;  /* 0x0060005002007844 */ /* 0x000fe20000000200 */
[----:B------:R1:W-:Y:S06]  /*2b90*/  MEMBAR.ALL.CTA ;  /* 0x0000000000007992 */ /* 0x0003ec0000008000 */
[----:B-1----:R-:W1:Y:S03]  /*2ba0*/  FENCE.VIEW.ASYNC.S ;  /* 0x00000000000073c6 */ /* 0x002e660000000000 */
[----:B------:R-:W-:Y:S01]  /*2bb0*/  ULEA UR9, UR4, UR5, 0x6 ;  /* 0x0000000504097291 */ /* 0x000fe2000f8e303f */
[----:B-1----:R-:W-:Y:S08]  /*2bc0*/  BAR.SYNC.DEFER_BLOCKING 0x0 ;  /* 0x0000000000007b1d */ /* 0x002ff00000010000 */
[----:B------:R1:W-:Y:S01]  /*2bd0*/  @UP0 UTMASTG.2D [UR8], [UR6] ;  /* 0x00000008060003b5 */ /* 0x0003e20008008000 */
[----:B------:R0:W-:Y:S01]  /*2be0*/  UTMACMDFLUSH ;  /* 0x00000000000079b7 */ /* 0x0001e20000000000 */
[----:B------:R-:W-:-:S04]  /*2bf0*/  DEPBAR.LE SB0, 0x0 ;  /* 0x000080000000791a */ /* 0x000fc80000000000 */
[----:B------:R-:W-:Y:S06]  /*2c00*/  BAR.SYNC.DEFER_BLOCKING 0x0 ;  /* 0x0000000000007b1d */ /* 0x000fec0000010000 */
[----:B-1----:R-:W-:Y:S05]  /*2c10*/  EXIT ;  /* 0x000000000000794d */ /* 0x002fea0003800000 */
.L_x_48:
[----:B------:R-:W1:Y:S02]  /*2c20*/  SYNCS.PHASECHK.TRANS64.TRYWAIT P0, [UR60+0x10000], R10 ;  /* 0x0100000aff0075a7 */ /* 0x000e64000800017c */
[----:B-1----:R-:W-:Y:S05]  /*2c30*/  @!P0 BRA `(.L_x_48) ;  /* 0xfffffffc00f88947 */ /* 0x002fea000383ffff */
[----:B------:R-:W-:Y:S05]  /*2c40*/  BRA `(.L_x_50) ;  /* 0xfffffff400487947 */ /* 0x000fea000383ffff */
.L_x_51:
[----:B------:R-:W-:-:S00]  /*2c50*/  BRA `(.L_x_51) ;  /* 0xfffffffc00fc7947 */ /* 0x000fc0000383ffff */
[----:B------:R-:W-:-:S00]  /*2c60*/  NOP ;  /* 0x0000000000007918 */ /* 0x000fc00000000000 */
        /* <DEDUP_REMOVED lines=9> */
.L_x_52:


//--------------------- .nv.shared.gluon_wgmma    --------------------------
	.section	.nv.shared.gluon_wgmma,"aw",@nobits
	.sectionflags	@""
	.align	16
	.zero		1024


//--------------------- .nv.shared.reserved.0     --------------------------
	.section	.nv.shared.reserved.0,"aw",@nobits
	.weak		__nv_reservedSMEM_offset_0_alias
	.size		__nv_reservedSMEM_offset_0_alias, 0, 0
	.other		__nv_reservedSMEM_offset_0_alias,@"STO_CUDA_RESERVED_SHARED STV_DEFAULT"
__nv_reservedSMEM_offset_0_alias:
	.zero		0


//--------------------- .nv.constant0.gluon_wgmma --------------------------
	.section	.nv.constant0.gluon_wgmma,"a",@progbits
	.sectionflags	@""
	.align	4
.nv.constant0.gluon_wgmma:
	.zero		608


//--------------------- SYMBOLS --------------------------

	.type		.nv.reservedSmem.offset0,@object
	.size		.nv.reservedSmem.offset0,0x4
